	.target	sm_100a

	.elftype	@"ET_EXEC"


//--------------------- .note.nv.tkinfo           --------------------------
	.section	.note.nv.tkinfo,"",@"SHT_NOTE"
	.sectionflags	@"SHF_NOTE_NV_TKINFO"
	.tkinfo
        /*0018*/ 	.word	0x00000002
        /*0030*/ 	.string	""
        /*0030*/ 	.string	"ptxas"
        /*0030*/ 	.string	"Cuda compilation tools, release 13.0, V13.0.88"
        /*0030*/ 	.string	"Build cuda_13.0.r13.0/compiler.36424714_0"
        /*0030*/ 	.string	"-arch sm_100a -m 64 "



//--------------------- .note.nv.cuinfo           --------------------------
	.section	.note.nv.cuinfo,"",@"SHT_NOTE"
	.sectionflags	@"SHF_NOTE_NV_CUINFO"
        /*0018*/ 	.short	0x0002
        /*001a*/ 	.short	0x0064
        /*001c*/ 	.short	0x0082
	.zero		2


//--------------------- .nv.info                  --------------------------
	.section	.nv.info,"",@"SHT_CUDA_INFO"
	.align	4


	//----- nvinfo : EIATTR_REGCOUNT
	.align		4
        /*0000*/ 	.byte	0x04, 0x2f
        /*0002*/ 	.short	(.L_19 - .L_18)
	.align		4
.L_18:
        /*0004*/ 	.word	index@(_ZN7cutlass13device_kernelINS_4gemm6kernel13GemmUniversalIN4cute5tupleIJiiiiEEENS1_10collective13CollectiveMmaINS1_35MainloopSm100TmaUmmaWarpSpecializedILi8ELi2ELi4ENS5_IJNS4_1CILi2EEENSA_ILi1EEESC_EEEEENS5_IJNSA_ILi128EEENSA_ILi256EEENSA_ILi64EEEEEENS_6half_tENS5_IJlSC_lEEESJ_SK_NS4_8TiledMMAINS4_8MMA_AtomIJNS4_26SM100_MMA_F16BF16_2x1SM_SSISJ_SJ_fLi128ELi256ELNS4_4UMMA5MajorE0ELSP_0ELNSO_7ScaleInE0ELSQ_0EEEEEENS4_6LayoutINS5_IJSC_SC_SC_EEENS5_IJNSA_ILi0EEESV_SV_EEEEENS5_IJNS4_10UnderscoreESY_SY_EEEEENS4_18SM100_TMA_2SM_LOADENS4_14ComposedLayoutINS4_7SwizzleILi3ELi4ELi3EEENS4_18smem_ptr_flag_bitsILi16EEENST_INS5_IJNSA_ILi8EEESH_EEENS5_IJSH_SC_EEEEEEEvNS4_8identityES11_S1B_vS1C_EENS_8epilogue10collective18CollectiveEpilogueINS1E_23Sm100TmaWarpSpecializedILi4ELi2ELi32ELb1ELb0EEEJNS5_IJSH_SG_SH_EEENS5_IJNST_ISH_SC_EENST_INS5_IJNSA_ILi32EEESB_EEENS5_IJSC_SF_EEEEEEEESJ_SK_SJ_SK_NS1E_6fusion15FusionCallbacksIS1I_NS1Q_17LinearCombinationISJ_fSJ_fLNS_15FloatRoundStyleE2EEES1J_S1P_JEEENS4_5SM1004TMEM4LOAD26SM100_TMEM_LOAD_32dp32b32xENS4_13SM90_TMA_LOADENS12_INS13_ILi2ELi4ELi3EEES16_NST_INS5_IJS17_S1L_EEENS5_IJS1L_SC_EEEEEEENS4_39AutoVectorizingCopyWithAssumedAlignmentILi128EEENS4_14SM90_TMA_STOREES25_S27_S27_EEEvvEEEEvNT_6ParamsE)
        /*0008*/ 	.word	0x00000073


	//----- nvinfo : EIATTR_FRAME_SIZE
	.align		4
.L_19:
        /*000c*/ 	.byte	0x04, 0x11
        /*000e*/ 	.short	(.L_21 - .L_20)
	.align		4
.L_20:
        /*0010*/ 	.word	index@($__internal_2_$__cuda_sm10x_tcgen05_guardrail_trap_unallocated_columns_being_dealloced)
        /*0014*/ 	.word	0x00000000


	//----- nvinfo : EIATTR_FRAME_SIZE
	.align		4
.L_21:
        /*0018*/ 	.byte	0x04, 0x11
        /*001a*/ 	.short	(.L_23 - .L_22)
	.align		4
.L_22:
        /*001c*/ 	.word	index@($__internal_1_$__cuda_sm10x_tcgen05_guardrail_trap_phase_invalid_during_alloc)
        /*0020*/ 	.word	0x00000000


	//----- nvinfo : EIATTR_FRAME_SIZE
	.align		4
.L_23:
        /*0024*/ 	.byte	0x04, 0x11
        /*0026*/ 	.short	(.L_25 - .L_24)
	.align		4
.L_24:
        /*0028*/ 	.word	index@($__internal_0_$__cuda_sm10x_tcgen05_guardrail_trap_col_being_dealloced_not_returned_by_alloc)
        /*002c*/ 	.word	0x00000000


	//----- nvinfo : EIATTR_FRAME_SIZE
	.align		4
.L_25:
        /*0030*/ 	.byte	0x04, 0x11
        /*0032*/ 	.short	(.L_27 - .L_26)
	.align		4
.L_26:
        /*0034*/ 	.word	index@(_ZN7cutlass13device_kernelINS_4gemm6kernel13GemmUniversalIN4cute5tupleIJiiiiEEENS1_10collective13CollectiveMmaINS1_35MainloopSm100TmaUmmaWarpSpecializedILi8ELi2ELi4ENS5_IJNS4_1CILi2EEENSA_ILi1EEESC_EEEEENS5_IJNSA_ILi128EEENSA_ILi256EEENSA_ILi64EEEEEENS_6half_tENS5_IJlSC_lEEESJ_SK_NS4_8TiledMMAINS4_8MMA_AtomIJNS4_26SM100_MMA_F16BF16_2x1SM_SSISJ_SJ_fLi128ELi256ELNS4_4UMMA5MajorE0ELSP_0ELNSO_7ScaleInE0ELSQ_0EEEEEENS4_6LayoutINS5_IJSC_SC_SC_EEENS5_IJNSA_ILi0EEESV_SV_EEEEENS5_IJNS4_10UnderscoreESY_SY_EEEEENS4_18SM100_TMA_2SM_LOADENS4_14ComposedLayoutINS4_7SwizzleILi3ELi4ELi3EEENS4_18smem_ptr_flag_bitsILi16EEENST_INS5_IJNSA_ILi8EEESH_EEENS5_IJSH_SC_EEEEEEEvNS4_8identityES11_S1B_vS1C_EENS_8epilogue10collective18CollectiveEpilogueINS1E_23Sm100TmaWarpSpecializedILi4ELi2ELi32ELb1ELb0EEEJNS5_IJSH_SG_SH_EEENS5_IJNST_ISH_SC_EENST_INS5_IJNSA_ILi32EEESB_EEENS5_IJSC_SF_EEEEEEEESJ_SK_SJ_SK_NS1E_6fusion15FusionCallbacksIS1I_NS1Q_17LinearCombinationISJ_fSJ_fLNS_15FloatRoundStyleE2EEES1J_S1P_JEEENS4_5SM1004TMEM4LOAD26SM100_TMEM_LOAD_32dp32b32xENS4_13SM90_TMA_LOADENS12_INS13_ILi2ELi4ELi3EEES16_NST_INS5_IJS17_S1L_EEENS5_IJS1L_SC_EEEEEEENS4_39AutoVectorizingCopyWithAssumedAlignmentILi128EEENS4_14SM90_TMA_STOREES25_S27_S27_EEEvvEEEEvNT_6ParamsE)
        /*0038*/ 	.word	0x00000000


	//----- nvinfo : EIATTR_MIN_STACK_SIZE
	.align		4
.L_27:
        /*003c*/ 	.byte	0x04, 0x12
        /*003e*/ 	.short	(.L_29 - .L_28)
	.align		4
.L_28:
        /*0040*/ 	.word	index@(_ZN7cutlass13device_kernelINS_4gemm6kernel13GemmUniversalIN4cute5tupleIJiiiiEEENS1_10collective13CollectiveMmaINS1_35MainloopSm100TmaUmmaWarpSpecializedILi8ELi2ELi4ENS5_IJNS4_1CILi2EEENSA_ILi1EEESC_EEEEENS5_IJNSA_ILi128EEENSA_ILi256EEENSA_ILi64EEEEEENS_6half_tENS5_IJlSC_lEEESJ_SK_NS4_8TiledMMAINS4_8MMA_AtomIJNS4_26SM100_MMA_F16BF16_2x1SM_SSISJ_SJ_fLi128ELi256ELNS4_4UMMA5MajorE0ELSP_0ELNSO_7ScaleInE0ELSQ_0EEEEEENS4_6LayoutINS5_IJSC_SC_SC_EEENS5_IJNSA_ILi0EEESV_SV_EEEEENS5_IJNS4_10UnderscoreESY_SY_EEEEENS4_18SM100_TMA_2SM_LOADENS4_14ComposedLayoutINS4_7SwizzleILi3ELi4ELi3EEENS4_18smem_ptr_flag_bitsILi16EEENST_INS5_IJNSA_ILi8EEESH_EEENS5_IJSH_SC_EEEEEEEvNS4_8identityES11_S1B_vS1C_EENS_8epilogue10collective18CollectiveEpilogueINS1E_23Sm100TmaWarpSpecializedILi4ELi2ELi32ELb1ELb0EEEJNS5_IJSH_SG_SH_EEENS5_IJNST_ISH_SC_EENST_INS5_IJNSA_ILi32EEESB_EEENS5_IJSC_SF_EEEEEEEESJ_SK_SJ_SK_NS1E_6fusion15FusionCallbacksIS1I_NS1Q_17LinearCombinationISJ_fSJ_fLNS_15FloatRoundStyleE2EEES1J_S1P_JEEENS4_5SM1004TMEM4LOAD26SM100_TMEM_LOAD_32dp32b32xENS4_13SM90_TMA_LOADENS12_INS13_ILi2ELi4ELi3EEES16_NST_INS5_IJS17_S1L_EEENS5_IJS1L_SC_EEEEEEENS4_39AutoVectorizingCopyWithAssumedAlignmentILi128EEENS4_14SM90_TMA_STOREES25_S27_S27_EEEvvEEEEvNT_6ParamsE)
        /*0044*/ 	.word	0x00000000
.L_29:


//--------------------- .nv.compat                --------------------------
	.section	.nv.compat,"",@"SHT_CUDA_COMPAT_INFO"
	.align	4
        /*0000*/ 	.byte	0x02, 0x09, 0x01, 0x00, 0x02, 0x02, 0x02, 0x00, 0x02, 0x05, 0x05, 0x00, 0x03, 0x07, 0x01, 0x01
        /*0010*/ 	.byte	0x02, 0x03, 0x01, 0x00, 0x02, 0x06, 0x01, 0x00, 0x04, 0x0b, 0x08, 0x00, 0x09, 0x00, 0x00, 0x00
        /*0020*/ 	.byte	0x00, 0x00, 0x00, 0x00


//--------------------- .nv.info._ZN7cutlass13device_kernelINS_4gemm6kernel13GemmUniversalIN4cute5tupleIJiiiiEEENS1_10collective13CollectiveMmaINS1_35MainloopSm100TmaUmmaWarpSpecializedILi8ELi2ELi4ENS5_IJNS4_1CILi2EEENSA_ILi1EEESC_EEEEENS5_IJNSA_ILi128EEENSA_ILi256EEENSA_ILi64EEEEEENS_6half_tENS5_IJlSC_lEEESJ_SK_NS4_8TiledMMAINS4_8MMA_AtomIJNS4_26SM100_MMA_F16BF16_2x1SM_SSISJ_SJ_fLi128ELi256ELNS4_4UMMA5MajorE0ELSP_0ELNSO_7ScaleInE0ELSQ_0EEEEEENS4_6LayoutINS5_IJSC_SC_SC_EEENS5_IJNSA_ILi0EEESV_SV_EEEEENS5_IJNS4_10UnderscoreESY_SY_EEEEENS4_18SM100_TMA_2SM_LOADENS4_14ComposedLayoutINS4_7SwizzleILi3ELi4ELi3EEENS4_18smem_ptr_flag_bitsILi16EEENST_INS5_IJNSA_ILi8EEESH_EEENS5_IJSH_SC_EEEEEEEvNS4_8identityES11_S1B_vS1C_EENS_8epilogue10collective18CollectiveEpilogueINS1E_23Sm100TmaWarpSpecializedILi4ELi2ELi32ELb1ELb0EEEJNS5_IJSH_SG_SH_EEENS5_IJNST_ISH_SC_EENST_INS5_IJNSA_ILi32EEESB_EEENS5_IJSC_SF_EEEEEEEESJ_SK_SJ_SK_NS1E_6fusion15FusionCallbacksIS1I_NS1Q_17LinearCombinationISJ_fSJ_fLNS_15FloatRoundStyleE2EEES1J_S1P_JEEENS4_5SM1004TMEM4LOAD26SM100_TMEM_LOAD_32dp32b32xENS4_13SM90_TMA_LOADENS12_INS13_ILi2ELi4ELi3EEES16_NST_INS5_IJS17_S1L_EEENS5_IJS1L_SC_EEEEEEENS4_39AutoVectorizingCopyWithAssumedAlignmentILi128EEENS4_14SM90_TMA_STOREES25_S27_S27_EEEvvEEEEvNT_6ParamsE --------------------------
	.section	.nv.info._ZN7cutlass13device_kernelINS_4gemm6kernel13GemmUniversalIN4cute5tupleIJiiiiEEENS1_10collective13CollectiveMmaINS1_35MainloopSm100TmaUmmaWarpSpecializedILi8ELi2ELi4ENS5_IJNS4_1CILi2EEENSA_ILi1EEESC_EEEEENS5_IJNSA_ILi128EEENSA_ILi256EEENSA_ILi64EEEEEENS_6half_tENS5_IJlSC_lEEESJ_SK_NS4_8TiledMMAINS4_8MMA_AtomIJNS4_26SM100_MMA_F16BF16_2x1SM_SSISJ_SJ_fLi128ELi256ELNS4_4UMMA5MajorE0ELSP_0ELNSO_7ScaleInE0ELSQ_0EEEEEENS4_6LayoutINS5_IJSC_SC_SC_EEENS5_IJNSA_ILi0EEESV_SV_EEEEENS5_IJNS4_10UnderscoreESY_SY_EEEEENS4_18SM100_TMA_2SM_LOADENS4_14ComposedLayoutINS4_7SwizzleILi3ELi4ELi3EEENS4_18smem_ptr_flag_bitsILi16EEENST_INS5_IJNSA_ILi8EEESH_EEENS5_IJSH_SC_EEEEEEEvNS4_8identityES11_S1B_vS1C_EENS_8epilogue10collective18CollectiveEpilogueINS1E_23Sm100TmaWarpSpecializedILi4ELi2ELi32ELb1ELb0EEEJNS5_IJSH_SG_SH_EEENS5_IJNST_ISH_SC_EENST_INS5_IJNSA_ILi32EEESB_EEENS5_IJSC_SF_EEEEEEEESJ_SK_SJ_SK_NS1E_6fusion15FusionCallbacksIS1I_NS1Q_17LinearCombinationISJ_fSJ_fLNS_15FloatRoundStyleE2EEES1J_S1P_JEEENS4_5SM1004TMEM4LOAD26SM100_TMEM_LOAD_32dp32b32xENS4_13SM90_TMA_LOADENS12_INS13_ILi2ELi4ELi3EEES16_NST_INS5_IJS17_S1L_EEENS5_IJS1L_SC_EEEEEEENS4_39AutoVectorizingCopyWithAssumedAlignmentILi128EEENS4_14SM90_TMA_STOREES25_S27_S27_EEEvvEEEEvNT_6ParamsE,"",@"SHT_CUDA_INFO"
	.sectionflags	@""
	.align	4


	//----- nvinfo : EIATTR_CUDA_API_VERSION
	.align		4
        /*0000*/ 	.byte	0x04, 0x37
        /*0002*/ 	.short	(.L_31 - .L_30)
.L_30:
        /*0004*/ 	.word	0x00000082


	//----- nvinfo : EIATTR_KPARAM_INFO
	.align		4
.L_31:
        /*0008*/ 	.byte	0x04, 0x17
        /*000a*/ 	.short	(.L_33 - .L_32)
.L_32:
        /*000c*/ 	.word	0x00000000
        /*0010*/ 	.short	0x0000
        /*0012*/ 	.short	0x0000
        /*0014*/ 	.byte	0x00, 0xf0, 0x01, 0x20


	//----- nvinfo : EIATTR_AT_ENTRY_FRAGMENTS
	.align		4
.L_33:
        /*0018*/ 	.byte	0x04, 0x4f
        /*001a*/ 	.short	(.L_35 - .L_34)


	//   ....[0]....
.L_34:
        /*001c*/ 	.word	0x00000007


	//----- nvinfo : EIATTR_RESERVED_SMEM_USED
	.align		4
.L_35:
        /*0020*/ 	.byte	0x01, 0x41
	.zero		2


	//----- nvinfo : EIATTR_SPARSE_MMA_MASK
	.align		4
        /*0024*/ 	.byte	0x03, 0x50
        /*0026*/ 	.short	0x0000


	//----- nvinfo : EIATTR_TCGEN05_2CTA_USED
	.align		4
        /*0028*/ 	.byte	0x01, 0x52
	.zero		2


	//----- nvinfo : EIATTR_MAXREG_COUNT
	.align		4
        /*002c*/ 	.byte	0x03, 0x1b
        /*002e*/ 	.short	0x00ff


	//----- nvinfo : EIATTR_NUM_BARRIERS
	.align		4
        /*0030*/ 	.byte	0x02, 0x4c
        /*0032*/ 	.byte	0x07
	.zero		1


	//----- nvinfo : EIATTR_EXTERNS
	.align		4
        /*0034*/ 	.byte	0x04, 0x0f
        /*0036*/ 	.short	(.L_37 - .L_36)


	//   ....[0]....
	.align		4
.L_36:
        /*0038*/ 	.word	index@(__assertfail)


	//----- nvinfo : EIATTR_MERCURY_ISA_VERSION
	.align		4
.L_37:
        /*003c*/ 	.byte	0x03, 0x5f
        /*003e*/ 	.short	0x0101


	//----- nvinfo : EIATTR_INT_WARP_WIDE_INSTR_OFFSETS
	.align		4
        /*0040*/ 	.byte	0x04, 0x31
        /*0042*/ 	.short	(.L_39 - .L_38)


	//   ....[0]....
.L_38:
        /*0044*/ 	.word	0x00000d90


	//   ....[1]....
        /*0048*/ 	.word	0x00000e30


	//   ....[2]....
        /*004c*/ 	.word	0x00002190


	//   ....[3]....
        /*0050*/ 	.word	0x000042a0


	//   ....[4]....
        /*0054*/ 	.word	0x000042d0


	//   ....[5]....
        /*0058*/ 	.word	0x00004320


	//   ....[6]....
        /*005c*/ 	.word	0x00004c40


	//   ....[7]....
        /*0060*/ 	.word	0x00004c60


	//   ....[8]....
        /*0064*/ 	.word	0x00004d40


	//   ....[9]....
        /*0068*/ 	.word	0x00004e00


	//   ....[10]....
        /*006c*/ 	.word	0x00004e20


	//   ....[11]....
        /*0070*/ 	.word	0x00004ef0


	//   ....[12]....
        /*0074*/ 	.word	0x00004fe0


	//   ....[13]....
        /*0078*/ 	.word	0x00005000


	//   ....[14]....
        /*007c*/ 	.word	0x00005100


	//   ....[15]....
        /*0080*/ 	.word	0x000052b0


	//   ....[16]....
        /*0084*/ 	.word	0x000052c0


	//   ....[17]....
        /*0088*/ 	.word	0x00005450


	//----- nvinfo : EIATTR_COOP_GROUP_MASK_REGIDS
	.align		4
.L_39:
        /*008c*/ 	.byte	0x04, 0x29
        /*008e*/ 	.short	(.L_41 - .L_40)


	//   ....[0]....
.L_40:
        /*0090*/ 	.word	0xffffffff


	//   ....[1]....
        /*0094*/ 	.word	0xffffffff


	//   ....[2]....
        /*0098*/ 	.word	0xffffffff


	//   ....[3]....
        /*009c*/ 	.word	0xffffffff


	//   ....[4]....
        /*00a0*/ 	.word	0xffffffff


	//   ....[5]....
        /*00a4*/ 	.word	0xffffffff


	//   ....[6]....
        /*00a8*/ 	.word	0xffffffff


	//   ....[7]....
        /*00ac*/ 	.word	0xffffffff


	//   ....[8]....
        /*00b0*/ 	.word	0xffffffff


	//   ....[9]....
        /*00b4*/ 	.word	0xffffffff


	//   ....[10]....
        /*00b8*/ 	.word	0xffffffff


	//   ....[11]....
        /*00bc*/ 	.word	0xffffffff


	//   ....[12]....
        /*00c0*/ 	.word	0xffffffff


	//   ....[13]....
        /*00c4*/ 	.word	0xffffffff


	//----- nvinfo : EIATTR_COOP_GROUP_INSTR_OFFSETS
	.align		4
.L_41:
        /*00c8*/ 	.byte	0x04, 0x28
        /*00ca*/ 	.short	(.L_43 - .L_42)


	//   ....[0]....
.L_42:
        /*00cc*/ 	.word	0x000000c0


	//   ....[1]....
        /*00d0*/ 	.word	0x00000500


	//   ....[2]....
        /*00d4*/ 	.word	0x00000700


	//   ....[3]....
        /*00d8*/ 	.word	0x00000890


	//   ....[4]....
        /*00dc*/ 	.word	0x00000980


	//   ....[5]....
        /*00e0*/ 	.word	0x00000ae0


	//   ....[6]....
        /*00e4*/ 	.word	0x00000c70


	//   ....[7]....
        /*00e8*/ 	.word	0x00000eb0


	//   ....[8]....
        /*00ec*/ 	.word	0x00002070


	//   ....[9]....
        /*00f0*/ 	.word	0x00003090


	//   ....[10]....
        /*00f4*/ 	.word	0x00003560


	//   ....[11]....
        /*00f8*/ 	.word	0x00003590


	//   ....[12]....
        /*00fc*/ 	.word	0x000041b0


	//   ....[13]....
        /*0100*/ 	.word	0x000043c0


	//----- nvinfo : EIATTR_VRC_CTA_INIT_COUNT
	.align		4
.L_43:
        /*0104*/ 	.byte	0x02, 0x4a
        /*0106*/ 	.byte	0x80
	.zero		1


	//----- nvinfo : EIATTR_SYSCALL_OFFSETS
	.align		4
        /*0108*/ 	.byte	0x04, 0x46
        /*010a*/ 	.short	(.L_45 - .L_44)


	//   ....[0]....
.L_44:
        /*010c*/ 	.word	0x00005f40


	//   ....[1]....
        /*0110*/ 	.word	0x00006030


	//   ....[2]....
        /*0114*/ 	.word	0x000067a0


	//   ....[3]....
        /*0118*/ 	.word	0x00007460


	//   ....[4]....
        /*011c*/ 	.word	0x00008100


	//   ....[5]....
        /*0120*/ 	.word	0x00008da0


	//----- nvinfo : EIATTR_MBARRIER_INSTR_OFFSETS
	.align		4
.L_45:
        /*0124*/ 	.byte	0x04, 0x39
        /*0126*/ 	.short	(.L_47 - .L_46)


	//   ....[0]....
.L_46:
        /*0128*/ 	.word	0x000005f0
        /*012c*/ 	.word	0x000000ff
        /*0130*/ 	.word	0x00000000
        /*0134*/ 	.short	0x0100
        /*0136*/ 	.byte	0x08
	.zero		1


	//   ....[1]....
        /*0138*/ 	.word	0x00000600
        /*013c*/ 	.word	0x000000ff
        /*0140*/ 	.word	0x00000040
        /*0144*/ 	.short	0x0100
        /*0146*/ 	.byte	0x08
	.zero		1


	//   ....[2]....
        /*0148*/ 	.word	0x00000610
        /*014c*/ 	.word	0x000000ff
        /*0150*/ 	.word	0x00000008
        /*0154*/ 	.short	0x0100
        /*0156*/ 	.byte	0x08
	.zero		1


	//   ....[3]....
        /*0158*/ 	.word	0x00000620
        /*015c*/ 	.word	0x000000ff
        /*0160*/ 	.word	0x00000048
        /*0164*/ 	.short	0x0100
        /*0166*/ 	.byte	0x08
	.zero		1


	//   ....[4]....
        /*0168*/ 	.word	0x00000630
        /*016c*/ 	.word	0x000000ff
        /*0170*/ 	.word	0x00000010
        /*0174*/ 	.short	0x0100
        /*0176*/ 	.byte	0x08
	.zero		1


	//   ....[5]....
        /*0178*/ 	.word	0x00000640
        /*017c*/ 	.word	0x000000ff
        /*0180*/ 	.word	0x00000050
        /*0184*/ 	.short	0x0100
        /*0186*/ 	.byte	0x08
	.zero		1


	//   ....[6]....
        /*0188*/ 	.word	0x00000650
        /*018c*/ 	.word	0x000000ff
        /*0190*/ 	.word	0x00000018
        /*0194*/ 	.short	0x0100
        /*0196*/ 	.byte	0x08
	.zero		1


	//   ....[7]....
        /*0198*/ 	.word	0x00000660
        /*019c*/ 	.word	0x000000ff
        /*01a0*/ 	.word	0x00000058
        /*01a4*/ 	.short	0x0100
        /*01a6*/ 	.byte	0x08
	.zero		1


	//   ....[8]....
        /*01a8*/ 	.word	0x00000670
        /*01ac*/ 	.word	0x000000ff
        /*01b0*/ 	.word	0x00000020
        /*01b4*/ 	.short	0x0100
        /*01b6*/ 	.byte	0x08
	.zero		1


	//   ....[9]....
        /*01b8*/ 	.word	0x00000680
        /*01bc*/ 	.word	0x000000ff
        /*01c0*/ 	.word	0x00000060
        /*01c4*/ 	.short	0x0100
        /*01c6*/ 	.byte	0x08
	.zero		1


	//   ....[10]....
        /*01c8*/ 	.word	0x00000690
        /*01cc*/ 	.word	0x000000ff
        /*01d0*/ 	.word	0x00000028
        /*01d4*/ 	.short	0x0100
        /*01d6*/ 	.byte	0x08
	.zero		1


	//   ....[11]....
        /*01d8*/ 	.word	0x000006a0
        /*01dc*/ 	.word	0x000000ff
        /*01e0*/ 	.word	0x00000068
        /*01e4*/ 	.short	0x0100
        /*01e6*/ 	.byte	0x08
	.zero		1


	//   ....[12]....
        /*01e8*/ 	.word	0x000006b0
        /*01ec*/ 	.word	0x000000ff
        /*01f0*/ 	.word	0x00000030
        /*01f4*/ 	.short	0x0100
        /*01f6*/ 	.byte	0x08
	.zero		1


	//   ....[13]....
        /*01f8*/ 	.word	0x000006c0
        /*01fc*/ 	.word	0x000000ff
        /*0200*/ 	.word	0x00000070
        /*0204*/ 	.short	0x0100
        /*0206*/ 	.byte	0x08
	.zero		1


	//   ....[14]....
        /*0208*/ 	.word	0x000006d0
        /*020c*/ 	.word	0x000000ff
        /*0210*/ 	.word	0x00000038
        /*0214*/ 	.short	0x0100
        /*0216*/ 	.byte	0x08
	.zero		1


	//   ....[15]....
        /*0218*/ 	.word	0x000006e0
        /*021c*/ 	.word	0x000000ff
        /*0220*/ 	.word	0x00000078
        /*0224*/ 	.short	0x0100
        /*0226*/ 	.byte	0x08
	.zero		1


	//   ....[16]....
        /*0228*/ 	.word	0x00000800
        /*022c*/ 	.word	0x000000ff
        /*0230*/ 	.word	0x00000080
        /*0234*/ 	.short	0x0100
        /*0236*/ 	.byte	0x09
	.zero		1


	//   ....[17]....
        /*0238*/ 	.word	0x00000810
        /*023c*/ 	.word	0x000000ff
        /*0240*/ 	.word	0x000000a0
        /*0244*/ 	.short	0x0100
        /*0246*/ 	.byte	0x09
	.zero		1


	//   ....[18]....
        /*0248*/ 	.word	0x00000820
        /*024c*/ 	.word	0x000000ff
        /*0250*/ 	.word	0x00000088
        /*0254*/ 	.short	0x0100
        /*0256*/ 	.byte	0x09
	.zero		1


	//   ....[19]....
        /*0258*/ 	.word	0x00000830
        /*025c*/ 	.word	0x000000ff
        /*0260*/ 	.word	0x000000a8
        /*0264*/ 	.short	0x0100
        /*0266*/ 	.byte	0x09
	.zero		1


	//   ....[20]....
        /*0268*/ 	.word	0x00000840
        /*026c*/ 	.word	0x000000ff
        /*0270*/ 	.word	0x00000090
        /*0274*/ 	.short	0x0100
        /*0276*/ 	.byte	0x09
	.zero		1


	//   ....[21]....
        /*0278*/ 	.word	0x00000850
        /*027c*/ 	.word	0x000000ff
        /*0280*/ 	.word	0x000000b0
        /*0284*/ 	.short	0x0100
        /*0286*/ 	.byte	0x09
	.zero		1


	//   ....[22]....
        /*0288*/ 	.word	0x00000860
        /*028c*/ 	.word	0x000000ff
        /*0290*/ 	.word	0x00000098
        /*0294*/ 	.short	0x0100
        /*0296*/ 	.byte	0x09
	.zero		1


	//   ....[23]....
        /*0298*/ 	.word	0x00000870
        /*029c*/ 	.word	0x000000ff
        /*02a0*/ 	.word	0x000000b8
        /*02a4*/ 	.short	0x0100
        /*02a6*/ 	.byte	0x09
	.zero		1


	//   ....[24]....
        /*02a8*/ 	.word	0x00000950
        /*02ac*/ 	.word	0x000000ff
        /*02b0*/ 	.word	0x000000c0
        /*02b4*/ 	.short	0x0100
        /*02b6*/ 	.byte	0x08
	.zero		1


	//   ....[25]....
        /*02b8*/ 	.word	0x00000960
        /*02bc*/ 	.word	0x000000ff
        /*02c0*/ 	.word	0x000000c8
        /*02c4*/ 	.short	0x0100
        /*02c6*/ 	.byte	0x08
	.zero		1


	//   ....[26]....
        /*02c8*/ 	.word	0x00000a90
        /*02cc*/ 	.word	0x000000ff
        /*02d0*/ 	.word	0x000000d0
        /*02d4*/ 	.short	0x0100
        /*02d6*/ 	.byte	0x08
	.zero		1


	//   ....[27]....
        /*02d8*/ 	.word	0x00000aa0
        /*02dc*/ 	.word	0x000000ff
        /*02e0*/ 	.word	0x000000e0
        /*02e4*/ 	.short	0x0100
        /*02e6*/ 	.byte	0x08
	.zero		1


	//   ....[28]....
        /*02e8*/ 	.word	0x00000ab0
        /*02ec*/ 	.word	0x000000ff
        /*02f0*/ 	.word	0x000000d8
        /*02f4*/ 	.short	0x0100
        /*02f6*/ 	.byte	0x08
	.zero		1


	//   ....[29]....
        /*02f8*/ 	.word	0x00000ac0
        /*02fc*/ 	.word	0x000000ff
        /*0300*/ 	.word	0x000000e8
        /*0304*/ 	.short	0x0100
        /*0306*/ 	.byte	0x08
	.zero		1


	//   ....[30]....
        /*0308*/ 	.word	0x00000be0
        /*030c*/ 	.word	0x000000ff
        /*0310*/ 	.word	0x000000f0
        /*0314*/ 	.short	0x0100
        /*0316*/ 	.byte	0x09
	.zero		1


	//   ....[31]....
        /*0318*/ 	.word	0x00000bf0
        /*031c*/ 	.word	0x000000ff
        /*0320*/ 	.word	0x00000110
        /*0324*/ 	.short	0x0100
        /*0326*/ 	.byte	0x09
	.zero		1


	//   ....[32]....
        /*0328*/ 	.word	0x00000c00
        /*032c*/ 	.word	0x000000ff
        /*0330*/ 	.word	0x000000f8
        /*0334*/ 	.short	0x0100
        /*0336*/ 	.byte	0x09
	.zero		1


	//   ....[33]....
        /*0338*/ 	.word	0x00000c10
        /*033c*/ 	.word	0x000000ff
        /*0340*/ 	.word	0x00000118
        /*0344*/ 	.short	0x0100
        /*0346*/ 	.byte	0x09
	.zero		1


	//   ....[34]....
        /*0348*/ 	.word	0x00000c20
        /*034c*/ 	.word	0x000000ff
        /*0350*/ 	.word	0x00000100
        /*0354*/ 	.short	0x0100
        /*0356*/ 	.byte	0x09
	.zero		1


	//   ....[35]....
        /*0358*/ 	.word	0x00000c30
        /*035c*/ 	.word	0x000000ff
        /*0360*/ 	.word	0x00000120
        /*0364*/ 	.short	0x0100
        /*0366*/ 	.byte	0x09
	.zero		1


	//   ....[36]....
        /*0368*/ 	.word	0x00000c40
        /*036c*/ 	.word	0x000000ff
        /*0370*/ 	.word	0x00000108
        /*0374*/ 	.short	0x0100
        /*0376*/ 	.byte	0x09
	.zero		1


	//   ....[37]....
        /*0378*/ 	.word	0x00000c50
        /*037c*/ 	.word	0x000000ff
        /*0380*/ 	.word	0x00000128
        /*0384*/ 	.short	0x0100
        /*0386*/ 	.byte	0x09
	.zero		1


	//   ....[38]....
        /*0388*/ 	.word	0x00000d40
        /*038c*/ 	.word	0x000000ff
        /*0390*/ 	.word	0x00000130
        /*0394*/ 	.short	0x0100
        /*0396*/ 	.byte	0x08
	.zero		1


	//   ....[39]....
        /*0398*/ 	.word	0x00000d50
        /*039c*/ 	.word	0x000000ff
        /*03a0*/ 	.word	0x00000140
        /*03a4*/ 	.short	0x0100
        /*03a6*/ 	.byte	0x08
	.zero		1


	//   ....[40]....
        /*03a8*/ 	.word	0x00000d60
        /*03ac*/ 	.word	0x000000ff
        /*03b0*/ 	.word	0x00000138
        /*03b4*/ 	.short	0x0100
        /*03b6*/ 	.byte	0x08
	.zero		1


	//   ....[41]....
        /*03b8*/ 	.word	0x00000d70
        /*03bc*/ 	.word	0x000000ff
        /*03c0*/ 	.word	0x00000148
        /*03c4*/ 	.short	0x0100
        /*03c6*/ 	.byte	0x08
	.zero		1


	//   ....[42]....
        /*03c8*/ 	.word	0x00000e60
        /*03cc*/ 	.word	0x000000ff
        /*03d0*/ 	.word	0x00000150
        /*03d4*/ 	.short	0x0100
        /*03d6*/ 	.byte	0x07
	.zero		1


	//   ....[43]....
        /*03d8*/ 	.word	0x00001870
        /*03dc*/ 	.word	0x00000002
        /*03e0*/ 	.word	0x00000140
        /*03e4*/ 	.short	0x010a
        /*03e6*/ 	.byte	0xff
	.zero		1


	//   ....[44]....
        /*03e8*/ 	.word	0x000018a0
        /*03ec*/ 	.word	0x00000002
        /*03f0*/ 	.word	0x00000130
        /*03f4*/ 	.short	0x0101
        /*03f6*/ 	.byte	0xff
	.zero		1


	//   ....[45]....
        /*03f8*/ 	.word	0x00001970
        /*03fc*/ 	.word	0x000000ff
        /*0400*/ 	.word	0x00000040
        /*0404*/ 	.short	0x010a
        /*0406*/ 	.byte	0x08
	.zero		1


	//   ....[46]....
        /*0408*/ 	.word	0x00001a70
        /*040c*/ 	.word	0x000000ff
        /*0410*/ 	.word	0x00000040
        /*0414*/ 	.short	0x010a
        /*0416*/ 	.byte	0x21
	.zero		1


	//   ....[47]....
        /*0418*/ 	.word	0x00001c20
        /*041c*/ 	.word	0x000000ff
        /*0420*/ 	.word	0x00000040
        /*0424*/ 	.short	0x010a
        /*0426*/ 	.byte	0x08
	.zero		1


	//   ....[48]....
        /*0428*/ 	.word	0x00001d20
        /*042c*/ 	.word	0x000000ff
        /*0430*/ 	.word	0x000000c8
        /*0434*/ 	.short	0x0101
        /*0436*/ 	.byte	0x06
	.zero		1


	//   ....[49]....
        /*0438*/ 	.word	0x00001d40
        /*043c*/ 	.word	0x000000ff
        /*0440*/ 	.word	0x00000040
        /*0444*/ 	.short	0x010a
        /*0446*/ 	.byte	0x08
	.zero		1


	//   ....[50]....
        /*0448*/ 	.word	0x00001dc0
        /*044c*/ 	.word	0x000000ff
        /*0450*/ 	.word	0x00000040
        /*0454*/ 	.short	0x010a
        /*0456*/ 	.byte	0x11
	.zero		1


	//   ....[51]....
        /*0458*/ 	.word	0x00001f50
        /*045c*/ 	.word	0x000000ff
        /*0460*/ 	.word	0x00000040
        /*0464*/ 	.short	0x010a
        /*0466*/ 	.byte	0x08
	.zero		1


	//   ....[52]....
        /*0468*/ 	.word	0x000020a0
        /*046c*/ 	.word	0x00000002
        /*0470*/ 	.word	0x000000d0
        /*0474*/ 	.short	0x010a
        /*0476*/ 	.byte	0xff
	.zero		1


	//   ....[53]....
        /*0478*/ 	.word	0x00002160
        /*047c*/ 	.word	0x00000002
        /*0480*/ 	.word	0x00000000
        /*0484*/ 	.short	0x0101
        /*0486*/ 	.byte	0xff
	.zero		1


	//   ....[54]....
        /*0488*/ 	.word	0x000026c0
        /*048c*/ 	.word	0x000000ff
        /*0490*/ 	.word	0x00000000
        /*0494*/ 	.short	0x010a
        /*0496*/ 	.byte	0x04
	.zero		1


	//   ....[55]....
        /*0498*/ 	.word	0x00002750
        /*049c*/ 	.word	0x000000ff
        /*04a0*/ 	.word	0x00000000
        /*04a4*/ 	.short	0x010a
        /*04a6*/ 	.byte	0x04
	.zero		1


	//   ....[56]....
        /*04a8*/ 	.word	0x000027e0
        /*04ac*/ 	.word	0x000000ff
        /*04b0*/ 	.word	0x00000000
        /*04b4*/ 	.short	0x010a
        /*04b6*/ 	.byte	0x04
	.zero		1


	//   ....[57]....
        /*04b8*/ 	.word	0x00002870
        /*04bc*/ 	.word	0x000000ff
        /*04c0*/ 	.word	0x00000000
        /*04c4*/ 	.short	0x010a
        /*04c6*/ 	.byte	0x04
	.zero		1


	//   ....[58]....
        /*04c8*/ 	.word	0x00002900
        /*04cc*/ 	.word	0x000000ff
        /*04d0*/ 	.word	0x00000000
        /*04d4*/ 	.short	0x010a
        /*04d6*/ 	.byte	0x04
	.zero		1


	//   ....[59]....
        /*04d8*/ 	.word	0x00002990
        /*04dc*/ 	.word	0x000000ff
        /*04e0*/ 	.word	0x00000000
        /*04e4*/ 	.short	0x010a
        /*04e6*/ 	.byte	0x04
	.zero		1


	//   ....[60]....
        /*04e8*/ 	.word	0x00002a20
        /*04ec*/ 	.word	0x000000ff
        /*04f0*/ 	.word	0x00000000
        /*04f4*/ 	.short	0x010a
        /*04f6*/ 	.byte	0x04
	.zero		1


	//   ....[61]....
        /*04f8*/ 	.word	0x00002ac0
        /*04fc*/ 	.word	0x00000000
        /*0500*/ 	.word	0x00000000
        /*0504*/ 	.short	0x010a
        /*0506*/ 	.byte	0xff
	.zero		1


	//   ....[62]....
        /*0508*/ 	.word	0x00002bf0
        /*050c*/ 	.word	0x00000000
        /*0510*/ 	.word	0x00000130
        /*0514*/ 	.short	0x010a
        /*0516*/ 	.byte	0xff
	.zero		1


	//   ....[63]....
        /*0518*/ 	.word	0x00002c60
        /*051c*/ 	.word	0x00000000
        /*0520*/ 	.word	0x00000000
        /*0524*/ 	.short	0x0101
        /*0526*/ 	.byte	0xff
	.zero		1


	//   ....[64]....
        /*0528*/ 	.word	0x00002c80
        /*052c*/ 	.word	0x000000ff
        /*0530*/ 	.word	0x000000e0
        /*0534*/ 	.short	0x010a
        /*0536*/ 	.byte	0x05
	.zero		1


	//   ....[65]....
        /*0538*/ 	.word	0x00002da0
        /*053c*/ 	.word	0x00000000
        /*0540*/ 	.word	0x000000d0
        /*0544*/ 	.short	0x010a
        /*0546*/ 	.byte	0xff
	.zero		1


	//   ....[66]....
        /*0548*/ 	.word	0x00002ea0
        /*054c*/ 	.word	0x00000000
        /*0550*/ 	.word	0x00000000
        /*0554*/ 	.short	0x0101
        /*0556*/ 	.byte	0xff
	.zero		1


	//   ....[67]....
        /*0558*/ 	.word	0x00002f30
        /*055c*/ 	.word	0x000000ff
        /*0560*/ 	.word	0x000000e0
        /*0564*/ 	.short	0x0106
        /*0566*/ 	.byte	0x05
	.zero		1


	//   ....[68]....
        /*0568*/ 	.word	0x00002f50
        /*056c*/ 	.word	0x000000ff
        /*0570*/ 	.word	0x000000e0
        /*0574*/ 	.short	0x010a
        /*0576*/ 	.byte	0x05
	.zero		1


	//   ....[69]....
        /*0578*/ 	.word	0x00002fe0
        /*057c*/ 	.word	0x000000ff
        /*0580*/ 	.word	0x000000e0
        /*0584*/ 	.short	0x0106
        /*0586*/ 	.byte	0x04
	.zero		1


	//   ....[70]....
        /*0588*/ 	.word	0x00003020
        /*058c*/ 	.word	0x00000000
        /*0590*/ 	.word	0x000000e0
        /*0594*/ 	.short	0x010a
        /*0596*/ 	.byte	0xff
	.zero		1


	//   ....[71]....
        /*0598*/ 	.word	0x00003260
        /*059c*/ 	.word	0x000000ff
        /*05a0*/ 	.word	0x00000008
        /*05a4*/ 	.short	0x010a
        /*05a6*/ 	.byte	0x06
	.zero		1


	//   ....[72]....
        /*05a8*/ 	.word	0x00003280
        /*05ac*/ 	.word	0x000000ff
        /*05b0*/ 	.word	0x00000008
        /*05b4*/ 	.short	0x010a
        /*05b6*/ 	.byte	0x06
	.zero		1


	//   ....[73]....
        /*05b8*/ 	.word	0x00003410
        /*05bc*/ 	.word	0x000000ff
        /*05c0*/ 	.word	0x00000008
        /*05c4*/ 	.short	0x010a
        /*05c6*/ 	.byte	0x06
	.zero		1


	//   ....[74]....
        /*05c8*/ 	.word	0x00003430
        /*05cc*/ 	.word	0x000000ff
        /*05d0*/ 	.word	0x00000008
        /*05d4*/ 	.short	0x010a
        /*05d6*/ 	.byte	0x06
	.zero		1


	//   ....[75]....
        /*05d8*/ 	.word	0x000034f0
        /*05dc*/ 	.word	0x000000ff
        /*05e0*/ 	.word	0x00000000
        /*05e4*/ 	.short	0x0101
        /*05e6*/ 	.byte	0x07
	.zero		1


	//   ....[76]....
        /*05e8*/ 	.word	0x00003830
        /*05ec*/ 	.word	0x00000000
        /*05f0*/ 	.word	0x000000d0
        /*05f4*/ 	.short	0x010a
        /*05f6*/ 	.byte	0xff
	.zero		1


	//   ....[77]....
        /*05f8*/ 	.word	0x000038f0
        /*05fc*/ 	.word	0x00000000
        /*0600*/ 	.word	0x00000000
        /*0604*/ 	.short	0x0101
        /*0606*/ 	.byte	0xff
	.zero		1


	//   ....[78]....
        /*0608*/ 	.word	0x000039b0
        /*060c*/ 	.word	0x000000ff
        /*0610*/ 	.word	0x00000000
        /*0614*/ 	.short	0x010a
        /*0616*/ 	.byte	0x08
	.zero		1


	//   ....[79]....
        /*0618*/ 	.word	0x000039c0
        /*061c*/ 	.word	0x000000ff
        /*0620*/ 	.word	0x00000110
        /*0624*/ 	.short	0x010a
        /*0626*/ 	.byte	0x09
	.zero		1


	//   ....[80]....
        /*0628*/ 	.word	0x00003a70
        /*062c*/ 	.word	0x000000ff
        /*0630*/ 	.word	0x00000000
        /*0634*/ 	.short	0x010a
        /*0636*/ 	.byte	0x08
	.zero		1


	//   ....[81]....
        /*0638*/ 	.word	0x00003ba0
        /*063c*/ 	.word	0x000000ff
        /*0640*/ 	.word	0x00000000
        /*0644*/ 	.short	0x010a
        /*0646*/ 	.byte	0x1e
	.zero		1


	//   ....[82]....
        /*0648*/ 	.word	0x00003ea0
        /*064c*/ 	.word	0x000000ff
        /*0650*/ 	.word	0x00000000
        /*0654*/ 	.short	0x010a
        /*0656*/ 	.byte	0x08
	.zero		1


	//   ....[83]....
        /*0658*/ 	.word	0x00003f30
        /*065c*/ 	.word	0x000000ff
        /*0660*/ 	.word	0x00000000
        /*0664*/ 	.short	0x010a
        /*0666*/ 	.byte	0x08
	.zero		1


	//   ....[84]....
        /*0668*/ 	.word	0x00003fc0
        /*066c*/ 	.word	0x000000ff
        /*0670*/ 	.word	0x00000000
        /*0674*/ 	.short	0x010a
        /*0676*/ 	.byte	0x08
	.zero		1


	//   ....[85]....
        /*0678*/ 	.word	0x00004060
        /*067c*/ 	.word	0x00000000
        /*0680*/ 	.word	0x00000000
        /*0684*/ 	.short	0x010a
        /*0686*/ 	.byte	0xff
	.zero		1


	//   ....[86]....
        /*0688*/ 	.word	0x000040a0
        /*068c*/ 	.word	0x00000000
        /*0690*/ 	.word	0x00000000
        /*0694*/ 	.short	0x010a
        /*0696*/ 	.byte	0xff
	.zero		1


	//   ....[87]....
        /*0698*/ 	.word	0x00004110
        /*069c*/ 	.word	0x000000ff
        /*06a0*/ 	.word	0x00000000
        /*06a4*/ 	.short	0x0101
        /*06a6*/ 	.byte	0x05
	.zero		1


	//   ....[88]....
        /*06a8*/ 	.word	0x00004150
        /*06ac*/ 	.word	0x000000ff
        /*06b0*/ 	.word	0x00000150
        /*06b4*/ 	.short	0x010a
        /*06b6*/ 	.byte	0x07
	.zero		1


	//   ....[89]....
        /*06b8*/ 	.word	0x000041a0
        /*06bc*/ 	.word	0x000000ff
        /*06c0*/ 	.word	0x00000000
        /*06c4*/ 	.short	0x0101
        /*06c6*/ 	.byte	0x05
	.zero		1


	//   ....[90]....
        /*06c8*/ 	.word	0x000045f0
        /*06cc*/ 	.word	0x00000000
        /*06d0*/ 	.word	0x000000d0
        /*06d4*/ 	.short	0x010a
        /*06d6*/ 	.byte	0xff
	.zero		1


	//   ....[91]....
        /*06d8*/ 	.word	0x000046b0
        /*06dc*/ 	.word	0x00000000
        /*06e0*/ 	.word	0x00000000
        /*06e4*/ 	.short	0x0101
        /*06e6*/ 	.byte	0xff
	.zero		1


	//   ....[92]....
        /*06e8*/ 	.word	0x000049d0
        /*06ec*/ 	.word	0x000000ff
        /*06f0*/ 	.word	0x000000c8
        /*06f4*/ 	.short	0x010a
        /*06f6*/ 	.byte	0x07
	.zero		1


	//   ....[93]....
        /*06f8*/ 	.word	0x00004bc0
        /*06fc*/ 	.word	0x000000ff
        /*0700*/ 	.word	0x000000a0
        /*0704*/ 	.short	0x010a
        /*0706*/ 	.byte	0x07
	.zero		1


	//   ....[94]....
        /*0708*/ 	.word	0x00004db0
        /*070c*/ 	.word	0x000000ff
        /*0710*/ 	.word	0x00000080
        /*0714*/ 	.short	0x010b
        /*0716*/ 	.byte	0x07
	.zero		1


	//   ....[95]....
        /*0718*/ 	.word	0x00004dc0
        /*071c*/ 	.word	0x000000ff
        /*0720*/ 	.word	0x00000000
        /*0724*/ 	.short	0x0101
        /*0726*/ 	.byte	0x0e
	.zero		1


	//   ....[96]....
        /*0728*/ 	.word	0x00004dd0
        /*072c*/ 	.word	0x000000ff
        /*0730*/ 	.word	0x000000a8
        /*0734*/ 	.short	0x010a
        /*0736*/ 	.byte	0x07
	.zero		1


	//   ....[97]....
        /*0738*/ 	.word	0x00004f80
        /*073c*/ 	.word	0x000000ff
        /*0740*/ 	.word	0x00000088
        /*0744*/ 	.short	0x010b
        /*0746*/ 	.byte	0x07
	.zero		1


	//   ....[98]....
        /*0748*/ 	.word	0x00004f90
        /*074c*/ 	.word	0x000000ff
        /*0750*/ 	.word	0x00000000
        /*0754*/ 	.short	0x0101
        /*0756*/ 	.byte	0x0e
	.zero		1


	//   ....[99]....
        /*0758*/ 	.word	0x00004fa0
        /*075c*/ 	.word	0x000000ff
        /*0760*/ 	.word	0x000000b0
        /*0764*/ 	.short	0x010a
        /*0766*/ 	.byte	0x07
	.zero		1


	//   ....[100]....
        /*0768*/ 	.word	0x00005190
        /*076c*/ 	.word	0x000000ff
        /*0770*/ 	.word	0x00000090
        /*0774*/ 	.short	0x010b
        /*0776*/ 	.byte	0x07
	.zero		1


	//   ....[101]....
        /*0778*/ 	.word	0x00005200
        /*077c*/ 	.word	0x000000ff
        /*0780*/ 	.word	0x00000000
        /*0784*/ 	.short	0x0101
        /*0786*/ 	.byte	0x0e
	.zero		1


	//   ....[102]....
        /*0788*/ 	.word	0x00005210
        /*078c*/ 	.word	0x000000ff
        /*0790*/ 	.word	0x000000b8
        /*0794*/ 	.short	0x010a
        /*0796*/ 	.byte	0x07
	.zero		1


	//   ....[103]....
        /*0798*/ 	.word	0x000054b0
        /*079c*/ 	.word	0x000000ff
        /*07a0*/ 	.word	0x00000098
        /*07a4*/ 	.short	0x010b
        /*07a6*/ 	.byte	0x07
	.zero		1


	//   ....[104]....
        /*07a8*/ 	.word	0x000054d0
        /*07ac*/ 	.word	0x000000ff
        /*07b0*/ 	.word	0x00000000
        /*07b4*/ 	.short	0x0101
        /*07b6*/ 	.byte	0x0d
	.zero		1


	//   ....[105]....
        /*07b8*/ 	.word	0x00005500
        /*07bc*/ 	.word	0x000000ff
        /*07c0*/ 	.word	0x000000a0
        /*07c4*/ 	.short	0x010a
        /*07c6*/ 	.byte	0x07
	.zero		1


	//   ....[106]....
        /*07c8*/ 	.word	0x00005520
        /*07cc*/ 	.word	0x000000ff
        /*07d0*/ 	.word	0x000000a8
        /*07d4*/ 	.short	0x010a
        /*07d6*/ 	.byte	0x07
	.zero		1


	//   ....[107]....
        /*07d8*/ 	.word	0x00005540
        /*07dc*/ 	.word	0x000000ff
        /*07e0*/ 	.word	0x000000b0
        /*07e4*/ 	.short	0x010a
        /*07e6*/ 	.byte	0x07
	.zero		1


	//   ....[108]....
        /*07e8*/ 	.word	0x00005580
        /*07ec*/ 	.word	0x00000000
        /*07f0*/ 	.word	0x000000b8
        /*07f4*/ 	.short	0x010a
        /*07f6*/ 	.byte	0xff
	.zero		1


	//   ....[109]....
        /*07f8*/ 	.word	0x00005900
        /*07fc*/ 	.word	0x00000000
        /*0800*/ 	.word	0x000000d0
        /*0804*/ 	.short	0x010a
        /*0806*/ 	.byte	0xff
	.zero		1


	//   ....[110]....
        /*0808*/ 	.word	0x00005a10
        /*080c*/ 	.word	0x00000000
        /*0810*/ 	.word	0x00000000
        /*0814*/ 	.short	0x0101
        /*0816*/ 	.byte	0xff
	.zero		1


	//   ....[111]....
        /*0818*/ 	.word	0x00006460
        /*081c*/ 	.word	0x000000ff
        /*0820*/ 	.word	0x00000080
        /*0824*/ 	.short	0x010a
        /*0826*/ 	.byte	0x30
	.zero		1


	//   ....[112]....
        /*0828*/ 	.word	0x000064a0
        /*082c*/ 	.word	0x00000070
        /*0830*/ 	.word	0x000000f0
        /*0834*/ 	.short	0x010a
        /*0836*/ 	.byte	0xff
	.zero		1


	//   ....[113]....
        /*0838*/ 	.word	0x00006590
        /*083c*/ 	.word	0x000000ff
        /*0840*/ 	.word	0x00000080
        /*0844*/ 	.short	0x010a
        /*0846*/ 	.byte	0x30
	.zero		1


	//   ....[114]....
        /*0848*/ 	.word	0x00006680
        /*084c*/ 	.word	0x00000070
        /*0850*/ 	.word	0x000000f0
        /*0854*/ 	.short	0x010a
        /*0856*/ 	.byte	0xff
	.zero		1


	//   ....[115]....
        /*0858*/ 	.word	0x00007190
        /*085c*/ 	.word	0x00000000
        /*0860*/ 	.word	0x00000000
        /*0864*/ 	.short	0x0101
        /*0866*/ 	.byte	0xff
	.zero		1


	//   ....[116]....
        /*0868*/ 	.word	0x000071a0
        /*086c*/ 	.word	0x00000002
        /*0870*/ 	.word	0x00000080
        /*0874*/ 	.short	0x010a
        /*0876*/ 	.byte	0xff
	.zero		1


	//   ....[117]....
        /*0878*/ 	.word	0x00007280
        /*087c*/ 	.word	0x00000002
        /*0880*/ 	.word	0x00000080
        /*0884*/ 	.short	0x010a
        /*0886*/ 	.byte	0xff
	.zero		1


	//   ....[118]....
        /*0888*/ 	.word	0x00007e30
        /*088c*/ 	.word	0x0000003f
        /*0890*/ 	.word	0x00000000
        /*0894*/ 	.short	0x0101
        /*0896*/ 	.byte	0xff
	.zero		1


	//   ....[119]....
        /*0898*/ 	.word	0x00007e50
        /*089c*/ 	.word	0x00000000
        /*08a0*/ 	.word	0x00000080
        /*08a4*/ 	.short	0x010a
        /*08a6*/ 	.byte	0xff
	.zero		1


	//   ....[120]....
        /*08a8*/ 	.word	0x00007f20
        /*08ac*/ 	.word	0x00000000
        /*08b0*/ 	.word	0x00000080
        /*08b4*/ 	.short	0x010a
        /*08b6*/ 	.byte	0xff
	.zero		1


	//   ....[121]....
        /*08b8*/ 	.word	0x00008ad0
        /*08bc*/ 	.word	0x0000003f
        /*08c0*/ 	.word	0x00000000
        /*08c4*/ 	.short	0x0101
        /*08c6*/ 	.byte	0xff
	.zero		1


	//   ....[122]....
        /*08c8*/ 	.word	0x00008af0
        /*08cc*/ 	.word	0x00000000
        /*08d0*/ 	.word	0x00000080
        /*08d4*/ 	.short	0x010a
        /*08d6*/ 	.byte	0xff
	.zero		1


	//   ....[123]....
        /*08d8*/ 	.word	0x00008bc0
        /*08dc*/ 	.word	0x00000000
        /*08e0*/ 	.word	0x00000080
        /*08e4*/ 	.short	0x010a
        /*08e6*/ 	.byte	0xff
	.zero		1


	//   ....[124]....
        /*08e8*/ 	.word	0x00008e90
        /*08ec*/ 	.word	0x00000070
        /*08f0*/ 	.word	0x00000000
        /*08f4*/ 	.short	0x0101
        /*08f6*/ 	.byte	0xff
	.zero		1


	//   ....[125]....
        /*08f8*/ 	.word	0x000097c0
        /*08fc*/ 	.word	0x00000000
        /*0900*/ 	.word	0x00000000
        /*0904*/ 	.short	0x0101
        /*0906*/ 	.byte	0xff
	.zero		1


	//   ....[126]....
        /*0908*/ 	.word	0x00009a30
        /*090c*/ 	.word	0x000000ff
        /*0910*/ 	.word	0x00000000
        /*0914*/ 	.short	0x0101
        /*0916*/ 	.byte	0x04
	.zero		1


	//   ....[127]....
        /*0918*/ 	.word	0x00009a50
        /*091c*/ 	.word	0x00000002
        /*0920*/ 	.word	0x00000140
        /*0924*/ 	.short	0x010a
        /*0926*/ 	.byte	0xff
	.zero		1


	//   ....[128]....
        /*0928*/ 	.word	0x00009ab0
        /*092c*/ 	.word	0x00000002
        /*0930*/ 	.word	0x00000040
        /*0934*/ 	.short	0x010a
        /*0936*/ 	.byte	0xff
	.zero		1


	//   ....[129]....
        /*0938*/ 	.word	0x00009b10
        /*093c*/ 	.word	0x00000002
        /*0940*/ 	.word	0x00000040
        /*0944*/ 	.short	0x010a
        /*0946*/ 	.byte	0xff
	.zero		1


	//   ....[130]....
        /*0948*/ 	.word	0x00009b60
        /*094c*/ 	.word	0x00000002
        /*0950*/ 	.word	0x000000d0
        /*0954*/ 	.short	0x010a
        /*0956*/ 	.byte	0xff
	.zero		1


	//   ....[131]....
        /*0958*/ 	.word	0x00009bc0
        /*095c*/ 	.word	0x00000000
        /*0960*/ 	.word	0x00000000
        /*0964*/ 	.short	0x010a
        /*0966*/ 	.byte	0xff
	.zero		1


	//   ....[132]....
        /*0968*/ 	.word	0x00009c20
        /*096c*/ 	.word	0x00000000
        /*0970*/ 	.word	0x00000000
        /*0974*/ 	.short	0x010a
        /*0976*/ 	.byte	0xff
	.zero		1


	//   ....[133]....
        /*0978*/ 	.word	0x00009c80
        /*097c*/ 	.word	0x00000000
        /*0980*/ 	.word	0x00000000
        /*0984*/ 	.short	0x010a
        /*0986*/ 	.byte	0xff
	.zero		1


	//   ....[134]....
        /*0988*/ 	.word	0x00009ce0
        /*098c*/ 	.word	0x00000000
        /*0990*/ 	.word	0x00000000
        /*0994*/ 	.short	0x010a
        /*0996*/ 	.byte	0xff
	.zero		1


	//   ....[135]....
        /*0998*/ 	.word	0x00009d40
        /*099c*/ 	.word	0x00000000
        /*09a0*/ 	.word	0x00000000
        /*09a4*/ 	.short	0x010a
        /*09a6*/ 	.byte	0xff
	.zero		1


	//   ....[136]....
        /*09a8*/ 	.word	0x00009da0
        /*09ac*/ 	.word	0x00000000
        /*09b0*/ 	.word	0x00000000
        /*09b4*/ 	.short	0x010a
        /*09b6*/ 	.byte	0xff
	.zero		1


	//   ....[137]....
        /*09b8*/ 	.word	0x00009e00
        /*09bc*/ 	.word	0x00000000
        /*09c0*/ 	.word	0x00000000
        /*09c4*/ 	.short	0x010a
        /*09c6*/ 	.byte	0xff
	.zero		1


	//   ....[138]....
        /*09c8*/ 	.word	0x00009e50
        /*09cc*/ 	.word	0x00000000
        /*09d0*/ 	.word	0x00000130
        /*09d4*/ 	.short	0x010a
        /*09d6*/ 	.byte	0xff
	.zero		1


	//   ....[139]....
        /*09d8*/ 	.word	0x00009eb0
        /*09dc*/ 	.word	0x00000000
        /*09e0*/ 	.word	0x000000e0
        /*09e4*/ 	.short	0x010a
        /*09e6*/ 	.byte	0xff
	.zero		1


	//   ....[140]....
        /*09e8*/ 	.word	0x00009f00
        /*09ec*/ 	.word	0x00000000
        /*09f0*/ 	.word	0x000000d0
        /*09f4*/ 	.short	0x010a
        /*09f6*/ 	.byte	0xff
	.zero		1


	//   ....[141]....
        /*09f8*/ 	.word	0x00009f60
        /*09fc*/ 	.word	0x00000000
        /*0a00*/ 	.word	0x000000e0
        /*0a04*/ 	.short	0x010a
        /*0a06*/ 	.byte	0xff
	.zero		1


	//   ....[142]....
        /*0a08*/ 	.word	0x00009fc0
        /*0a0c*/ 	.word	0x00000004
        /*0a10*/ 	.word	0x00000008
        /*0a14*/ 	.short	0x010a
        /*0a16*/ 	.byte	0xff
	.zero		1


	//   ....[143]....
        /*0a18*/ 	.word	0x0000a0a0
        /*0a1c*/ 	.word	0x00000002
        /*0a20*/ 	.word	0x00000008
        /*0a24*/ 	.short	0x010a
        /*0a26*/ 	.byte	0xff
	.zero		1


	//   ....[144]....
        /*0a28*/ 	.word	0x0000a0f0
        /*0a2c*/ 	.word	0x00000000
        /*0a30*/ 	.word	0x000000d0
        /*0a34*/ 	.short	0x010a
        /*0a36*/ 	.byte	0xff
	.zero		1


	//   ....[145]....
        /*0a38*/ 	.word	0x0000a150
        /*0a3c*/ 	.word	0x00000000
        /*0a40*/ 	.word	0x00000110
        /*0a44*/ 	.short	0x010a
        /*0a46*/ 	.byte	0xff
	.zero		1


	//   ....[146]....
        /*0a48*/ 	.word	0x0000a1b0
        /*0a4c*/ 	.word	0x00000000
        /*0a50*/ 	.word	0x00000000
        /*0a54*/ 	.short	0x010a
        /*0a56*/ 	.byte	0xff
	.zero		1


	//   ....[147]....
        /*0a58*/ 	.word	0x0000a210
        /*0a5c*/ 	.word	0x00000000
        /*0a60*/ 	.word	0x00000000
        /*0a64*/ 	.short	0x010a
        /*0a66*/ 	.byte	0xff
	.zero		1


	//   ....[148]....
        /*0a68*/ 	.word	0x0000a270
        /*0a6c*/ 	.word	0x00000000
        /*0a70*/ 	.word	0x00000000
        /*0a74*/ 	.short	0x010a
        /*0a76*/ 	.byte	0xff
	.zero		1


	//   ....[149]....
        /*0a78*/ 	.word	0x0000a2d0
        /*0a7c*/ 	.word	0x00000000
        /*0a80*/ 	.word	0x00000000
        /*0a84*/ 	.short	0x010a
        /*0a86*/ 	.byte	0xff
	.zero		1


	//   ....[150]....
        /*0a88*/ 	.word	0x0000a330
        /*0a8c*/ 	.word	0x00000000
        /*0a90*/ 	.word	0x00000150
        /*0a94*/ 	.short	0x010a
        /*0a96*/ 	.byte	0xff
	.zero		1


	//   ....[151]....
        /*0a98*/ 	.word	0x0000a380
        /*0a9c*/ 	.word	0x00000000
        /*0aa0*/ 	.word	0x000000d0
        /*0aa4*/ 	.short	0x010a
        /*0aa6*/ 	.byte	0xff
	.zero		1


	//   ....[152]....
        /*0aa8*/ 	.word	0x0000a3e0
        /*0aac*/ 	.word	0x00000000
        /*0ab0*/ 	.word	0x000000c8
        /*0ab4*/ 	.short	0x010a
        /*0ab6*/ 	.byte	0xff
	.zero		1


	//   ....[153]....
        /*0ab8*/ 	.word	0x0000a440
        /*0abc*/ 	.word	0x00000000
        /*0ac0*/ 	.word	0x000000a0
        /*0ac4*/ 	.short	0x010a
        /*0ac6*/ 	.byte	0xff
	.zero		1


	//   ....[154]....
        /*0ac8*/ 	.word	0x0000a4a0
        /*0acc*/ 	.word	0x00000000
        /*0ad0*/ 	.word	0x000000a8
        /*0ad4*/ 	.short	0x010a
        /*0ad6*/ 	.byte	0xff
	.zero		1


	//   ....[155]....
        /*0ad8*/ 	.word	0x0000a500
        /*0adc*/ 	.word	0x00000000
        /*0ae0*/ 	.word	0x000000b0
        /*0ae4*/ 	.short	0x010a
        /*0ae6*/ 	.byte	0xff
	.zero		1


	//   ....[156]....
        /*0ae8*/ 	.word	0x0000a560
        /*0aec*/ 	.word	0x00000000
        /*0af0*/ 	.word	0x000000b8
        /*0af4*/ 	.short	0x010a
        /*0af6*/ 	.byte	0xff
	.zero		1


	//   ....[157]....
        /*0af8*/ 	.word	0x0000a5c0
        /*0afc*/ 	.word	0x00000000
        /*0b00*/ 	.word	0x000000a0
        /*0b04*/ 	.short	0x010a
        /*0b06*/ 	.byte	0xff
	.zero		1


	//   ....[158]....
        /*0b08*/ 	.word	0x0000a620
        /*0b0c*/ 	.word	0x00000000
        /*0b10*/ 	.word	0x000000a8
        /*0b14*/ 	.short	0x010a
        /*0b16*/ 	.byte	0xff
	.zero		1


	//   ....[159]....
        /*0b18*/ 	.word	0x0000a680
        /*0b1c*/ 	.word	0x00000000
        /*0b20*/ 	.word	0x000000b0
        /*0b24*/ 	.short	0x010a
        /*0b26*/ 	.byte	0xff
	.zero		1


	//   ....[160]....
        /*0b28*/ 	.word	0x0000a6d0
        /*0b2c*/ 	.word	0x00000000
        /*0b30*/ 	.word	0x000000d0
        /*0b34*/ 	.short	0x010a
        /*0b36*/ 	.byte	0xff
	.zero		1


	//   ....[161]....
        /*0b38*/ 	.word	0x0000a730
        /*0b3c*/ 	.word	0x00000002
        /*0b40*/ 	.word	0x00000080
        /*0b44*/ 	.short	0x010a
        /*0b46*/ 	.byte	0xff
	.zero		1


	//   ....[162]....
        /*0b48*/ 	.word	0x0000a780
        /*0b4c*/ 	.word	0x00000070
        /*0b50*/ 	.word	0x000000f0
        /*0b54*/ 	.short	0x010a
        /*0b56*/ 	.byte	0xff
	.zero		1


	//   ....[163]....
        /*0b58*/ 	.word	0x0000a7d0
        /*0b5c*/ 	.word	0x00000002
        /*0b60*/ 	.word	0x00000080
        /*0b64*/ 	.short	0x010a
        /*0b66*/ 	.byte	0xff
	.zero		1


	//   ....[164]....
        /*0b68*/ 	.word	0x0000a820
        /*0b6c*/ 	.word	0x00000000
        /*0b70*/ 	.word	0x00000080
        /*0b74*/ 	.short	0x010a
        /*0b76*/ 	.byte	0xff
	.zero		1


	//   ....[165]....
        /*0b78*/ 	.word	0x0000a870
        /*0b7c*/ 	.word	0x00000000
        /*0b80*/ 	.word	0x00000080
        /*0b84*/ 	.short	0x010a
        /*0b86*/ 	.byte	0xff
	.zero		1


	//----- nvinfo : EIATTR_NUM_MBARRIERS
	.align		4
.L_47:
        /*0b88*/ 	.byte	0x03, 0x38
        /*0b8a*/ 	.short	0x002b


	//----- nvinfo : EIATTR_EXIT_INSTR_OFFSETS
	.align		4
        /*0b8c*/ 	.byte	0x04, 0x1c
        /*0b8e*/ 	.short	(.L_49 - .L_48)


	//   ....[0]....
.L_48:
        /*0b90*/ 	.word	0x00002af0


	//   ....[1]....
        /*0b94*/ 	.word	0x00002ff0


	//   ....[2]....
        /*0b98*/ 	.word	0x00003050


	//   ....[3]....
        /*0b9c*/ 	.word	0x000043d0


	//   ....[4]....
        /*0ba0*/ 	.word	0x000055b0


	//   ....[5]....
        /*0ba4*/ 	.word	0x000055f0


	//   ....[6]....
        /*0ba8*/ 	.word	0x00009920


	//   ....[7]....
        /*0bac*/ 	.word	0x000099a0


	//   ....[8]....
        /*0bb0*/ 	.word	0x000099d0


	//   ....[9]....
        /*0bb4*/ 	.word	0x00009a40


	//----- nvinfo : EIATTR_MAX_THREADS
	.align		4
.L_49:
        /*0bb8*/ 	.byte	0x04, 0x05
        /*0bba*/ 	.short	(.L_51 - .L_50)
.L_50:
        /*0bbc*/ 	.word	0x00000100
        /*0bc0*/ 	.word	0x00000001
        /*0bc4*/ 	.word	0x00000001


	//----- nvinfo : EIATTR_CRS_STACK_SIZE
	.align		4
.L_51:
        /*0bc8*/ 	.byte	0x04, 0x1e
        /*0bca*/ 	.short	(.L_53 - .L_52)
.L_52:
        /*0bcc*/ 	.word	0x00000000


	//----- nvinfo : EIATTR_CBANK_PARAM_SIZE
	.align		4
.L_53:
        /*0bd0*/ 	.byte	0x03, 0x19
        /*0bd2*/ 	.short	0x0800


	//----- nvinfo : EIATTR_PARAM_CBANK
	.align		4
        /*0bd4*/ 	.byte	0x04, 0x0a
        /*0bd6*/ 	.short	(.L_55 - .L_54)
	.align		4
.L_54:
        /*0bd8*/ 	.word	index@(.nv.constant0._ZN7cutlass13device_kernelINS_4gemm6kernel13GemmUniversalIN4cute5tupleIJiiiiEEENS1_10collective13CollectiveMmaINS1_35MainloopSm100TmaUmmaWarpSpecializedILi8ELi2ELi4ENS5_IJNS4_1CILi2EEENSA_ILi1EEESC_EEEEENS5_IJNSA_ILi128EEENSA_ILi256EEENSA_ILi64EEEEEENS_6half_tENS5_IJlSC_lEEESJ_SK_NS4_8TiledMMAINS4_8MMA_AtomIJNS4_26SM100_MMA_F16BF16_2x1SM_SSISJ_SJ_fLi128ELi256ELNS4_4UMMA5MajorE0ELSP_0ELNSO_7ScaleInE0ELSQ_0EEEEEENS4_6LayoutINS5_IJSC_SC_SC_EEENS5_IJNSA_ILi0EEESV_SV_EEEEENS5_IJNS4_10UnderscoreESY_SY_EEEEENS4_18SM100_TMA_2SM_LOADENS4_14ComposedLayoutINS4_7SwizzleILi3ELi4ELi3EEENS4_18smem_ptr_flag_bitsILi16EEENST_INS5_IJNSA_ILi8EEESH_EEENS5_IJSH_SC_EEEEEEEvNS4_8identityES11_S1B_vS1C_EENS_8epilogue10collective18CollectiveEpilogueINS1E_23Sm100TmaWarpSpecializedILi4ELi2ELi32ELb1ELb0EEEJNS5_IJSH_SG_SH_EEENS5_IJNST_ISH_SC_EENST_INS5_IJNSA_ILi32EEESB_EEENS5_IJSC_SF_EEEEEEEESJ_SK_SJ_SK_NS1E_6fusion15FusionCallbacksIS1I_NS1Q_17LinearCombinationISJ_fSJ_fLNS_15FloatRoundStyleE2EEES1J_S1P_JEEENS4_5SM1004TMEM4LOAD26SM100_TMEM_LOAD_32dp32b32xENS4_13SM90_TMA_LOADENS12_INS13_ILi2ELi4ELi3EEES16_NST_INS5_IJS17_S1L_EEENS5_IJS1L_SC_EEEEEEENS4_39AutoVectorizingCopyWithAssumedAlignmentILi128EEENS4_14SM90_TMA_STOREES25_S27_S27_EEEvvEEEEvNT_6ParamsE)
        /*0bdc*/ 	.short	0x0380
        /*0bde*/ 	.short	0x0800


	//----- nvinfo : EIATTR_SW_WAR
	.align		4
.L_55:
        /*0be0*/ 	.byte	0x04, 0x36
        /*0be2*/ 	.short	(.L_57 - .L_56)
.L_56:
        /*0be4*/ 	.word	0x00000008
.L_57:


//--------------------- .nv.callgraph             --------------------------
	.section	.nv.callgraph,"",@"SHT_CUDA_CALLGRAPH"
	.align	4
	.sectionentsize	8
	.align		4
        /*0000*/ 	.word	0x00000000
	.align		4
        /*0004*/ 	.word	0xffffffff
	.align		4
        /*0008*/ 	.word	index@(_ZN7cutlass13device_kernelINS_4gemm6kernel13GemmUniversalIN4cute5tupleIJiiiiEEENS1_10collective13CollectiveMmaINS1_35MainloopSm100TmaUmmaWarpSpecializedILi8ELi2ELi4ENS5_IJNS4_1CILi2EEENSA_ILi1EEESC_EEEEENS5_IJNSA_ILi128EEENSA_ILi256EEENSA_ILi64EEEEEENS_6half_tENS5_IJlSC_lEEESJ_SK_NS4_8TiledMMAINS4_8MMA_AtomIJNS4_26SM100_MMA_F16BF16_2x1SM_SSISJ_SJ_fLi128ELi256ELNS4_4UMMA5MajorE0ELSP_0ELNSO_7ScaleInE0ELSQ_0EEEEEENS4_6LayoutINS5_IJSC_SC_SC_EEENS5_IJNSA_ILi0EEESV_SV_EEEEENS5_IJNS4_10UnderscoreESY_SY_EEEEENS4_18SM100_TMA_2SM_LOADENS4_14ComposedLayoutINS4_7SwizzleILi3ELi4ELi3EEENS4_18smem_ptr_flag_bitsILi16EEENST_INS5_IJNSA_ILi8EEESH_EEENS5_IJSH_SC_EEEEEEEvNS4_8identityES11_S1B_vS1C_EENS_8epilogue10collective18CollectiveEpilogueINS1E_23Sm100TmaWarpSpecializedILi4ELi2ELi32ELb1ELb0EEEJNS5_IJSH_SG_SH_EEENS5_IJNST_ISH_SC_EENST_INS5_IJNSA_ILi32EEESB_EEENS5_IJSC_SF_EEEEEEEESJ_SK_SJ_SK_NS1E_6fusion15FusionCallbacksIS1I_NS1Q_17LinearCombinationISJ_fSJ_fLNS_15FloatRoundStyleE2EEES1J_S1P_JEEENS4_5SM1004TMEM4LOAD26SM100_TMEM_LOAD_32dp32b32xENS4_13SM90_TMA_LOADENS12_INS13_ILi2ELi4ELi3EEES16_NST_INS5_IJS17_S1L_EEENS5_IJS1L_SC_EEEEEEENS4_39AutoVectorizingCopyWithAssumedAlignmentILi128EEENS4_14SM90_TMA_STOREES25_S27_S27_EEEvvEEEEvNT_6ParamsE)
	.align		4
        /*000c*/ 	.word	index@(__assertfail)
	.align		4
        /*0010*/ 	.word	0x00000000
	.align		4
        /*0014*/ 	.word	0xfffffffe
	.align		4
        /*0018*/ 	.word	0x00000000
	.align		4
        /*001c*/ 	.word	0xfffffffd
	.align		4
        /*0020*/ 	.word	0x00000000
	.align		4
        /*0024*/ 	.word	0xfffffffc


//--------------------- .nv.constant4             --------------------------
	.section	.nv.constant4,"a",@progbits
	.align	8
	.align		8
.nv.constant4:
        /*0000*/ 	.dword	__assertfail
	.align		8
        /*0008*/ 	.dword	__unnamed_1
	.align		8
        /*0010*/ 	.dword	__unnamed_2
	.align		8
        /*0018*/ 	.dword	_ZN39_INTERNAL_4e7afc72_4_k_cu_9503e180_28974cuda3std3__45__cpo5beginE
	.align		8
        /*0020*/ 	.dword	_ZN39_INTERNAL_4e7afc72_4_k_cu_9503e180_28974cuda3std3__45__cpo3endE
	.align		8
        /*0028*/ 	.dword	_ZN39_INTERNAL_4e7afc72_4_k_cu_9503e180_28974cuda3std3__45__cpo6cbeginE
	.align		8
        /*0030*/ 	.dword	_ZN39_INTERNAL_4e7afc72_4_k_cu_9503e180_28974cuda3std3__45__cpo4cendE
	.align		8
        /*0038*/ 	.dword	_ZN39_INTERNAL_4e7afc72_4_k_cu_9503e180_28974cuda3std3__441_GLOBAL__N__4e7afc72_4_k_cu_9503e180_28976ignoreE
	.align		8
        /*0040*/ 	.dword	_ZN39_INTERNAL_4e7afc72_4_k_cu_9503e180_28974cuda3std3__419piecewise_constructE
	.align		8
        /*0048*/ 	.dword	_ZN39_INTERNAL_4e7afc72_4_k_cu_9503e180_28974cuda3std3__48in_placeE
	.align		8
        /*0050*/ 	.dword	_ZN39_INTERNAL_4e7afc72_4_k_cu_9503e180_28974cuda3std6ranges3__45__cpo4swapE
	.align		8
        /*0058*/ 	.dword	_ZN39_INTERNAL_4e7afc72_4_k_cu_9503e180_28974cuda3std6ranges3__45__cpo9iter_moveE
	.align		8
        /*0060*/ 	.dword	_ZN39_INTERNAL_4e7afc72_4_k_cu_9503e180_28974cute7productE
	.align		8
        /*0068*/ 	.dword	_ZN39_INTERNAL_4e7afc72_4_k_cu_9503e180_28974cute1_E
	.align		8
        /*0070*/ 	.dword	$str$25
	.align		8
        /*0078*/ 	.dword	$str$26
	.align		8
        /*0080*/ 	.dword	$str$27
	.align		8
        /*0088*/ 	.dword	$str$28


//--------------------- .text._ZN7cutlass13device_kernelINS_4gemm6kernel13GemmUniversalIN4cute5tupleIJiiiiEEENS1_10collective13CollectiveMmaINS1_35MainloopSm100TmaUmmaWarpSpecializedILi8ELi2ELi4ENS5_IJNS4_1CILi2EEENSA_ILi1EEESC_EEEEENS5_IJNSA_ILi128EEENSA_ILi256EEENSA_ILi64EEEEEENS_6half_tENS5_IJlSC_lEEESJ_SK_NS4_8TiledMMAINS4_8MMA_AtomIJNS4_26SM100_MMA_F16BF16_2x1SM_SSISJ_SJ_fLi128ELi256ELNS4_4UMMA5MajorE0ELSP_0ELNSO_7ScaleInE0ELSQ_0EEEEEENS4_6LayoutINS5_IJSC_SC_SC_EEENS5_IJNSA_ILi0EEESV_SV_EEEEENS5_IJNS4_10UnderscoreESY_SY_EEEEENS4_18SM100_TMA_2SM_LOADENS4_14ComposedLayoutINS4_7SwizzleILi3ELi4ELi3EEENS4_18smem_ptr_flag_bitsILi16EEENST_INS5_IJNSA_ILi8EEESH_EEENS5_IJSH_SC_EEEEEEEvNS4_8identityES11_S1B_vS1C_EENS_8epilogue10collective18CollectiveEpilogueINS1E_23Sm100TmaWarpSpecializedILi4ELi2ELi32ELb1ELb0EEEJNS5_IJSH_SG_SH_EEENS5_IJNST_ISH_SC_EENST_INS5_IJNSA_ILi32EEESB_EEENS5_IJSC_SF_EEEEEEEESJ_SK_SJ_SK_NS1E_6fusion15FusionCallbacksIS1I_NS1Q_17LinearCombinationISJ_fSJ_fLNS_15FloatRoundStyleE2EEES1J_S1P_JEEENS4_5SM1004TMEM4LOAD26SM100_TMEM_LOAD_32dp32b32xENS4_13SM90_TMA_LOADENS12_INS13_ILi2ELi4ELi3EEES16_NST_INS5_IJS17_S1L_EEENS5_IJS1L_SC_EEEEEEENS4_39AutoVectorizingCopyWithAssumedAlignmentILi128EEENS4_14SM90_TMA_STOREES25_S27_S27_EEEvvEEEEvNT_6ParamsE --------------------------
	.section	.text._ZN7cutlass13device_kernelINS_4gemm6kernel13GemmUniversalIN4cute5tupleIJiiiiEEENS1_10collective13CollectiveMmaINS1_35MainloopSm100TmaUmmaWarpSpecializedILi8ELi2ELi4ENS5_IJNS4_1CILi2EEENSA_ILi1EEESC_EEEEENS5_IJNSA_ILi128EEENSA_ILi256EEENSA_ILi64EEEEEENS_6half_tENS5_IJlSC_lEEESJ_SK_NS4_8TiledMMAINS4_8MMA_AtomIJNS4_26SM100_MMA_F16BF16_2x1SM_SSISJ_SJ_fLi128ELi256ELNS4_4UMMA5MajorE0ELSP_0ELNSO_7ScaleInE0ELSQ_0EEEEEENS4_6LayoutINS5_IJSC_SC_SC_EEENS5_IJNSA_ILi0EEESV_SV_EEEEENS5_IJNS4_10UnderscoreESY_SY_EEEEENS4_18SM100_TMA_2SM_LOADENS4_14ComposedLayoutINS4_7SwizzleILi3ELi4ELi3EEENS4_18smem_ptr_flag_bitsILi16EEENST_INS5_IJNSA_ILi8EEESH_EEENS5_IJSH_SC_EEEEEEEvNS4_8identityES11_S1B_vS1C_EENS_8epilogue10collective18CollectiveEpilogueINS1E_23Sm100TmaWarpSpecializedILi4ELi2ELi32ELb1ELb0EEEJNS5_IJSH_SG_SH_EEENS5_IJNST_ISH_SC_EENST_INS5_IJNSA_ILi32EEESB_EEENS5_IJSC_SF_EEEEEEEESJ_SK_SJ_SK_NS1E_6fusion15FusionCallbacksIS1I_NS1Q_17LinearCombinationISJ_fSJ_fLNS_15FloatRoundStyleE2EEES1J_S1P_JEEENS4_5SM1004TMEM4LOAD26SM100_TMEM_LOAD_32dp32b32xENS4_13SM90_TMA_LOADENS12_INS13_ILi2ELi4ELi3EEES16_NST_INS5_IJS17_S1L_EEENS5_IJS1L_SC_EEEEEEENS4_39AutoVectorizingCopyWithAssumedAlignmentILi128EEENS4_14SM90_TMA_STOREES25_S27_S27_EEEvvEEEEvNT_6ParamsE,"ax",@progbits
	.align	128
.text._ZN7cutlass13device_kernelINS_4gemm6kernel13GemmUniversalIN4cute5tupleIJiiiiEEENS1_10collective13CollectiveMmaINS1_35MainloopSm100TmaUmmaWarpSpecializedILi8ELi2ELi4ENS5_IJNS4_1CILi2EEENSA_ILi1EEESC_EEEEENS5_IJNSA_ILi128EEENSA_ILi256EEENSA_ILi64EEEEEENS_6half_tENS5_IJlSC_lEEESJ_SK_NS4_8TiledMMAINS4_8MMA_AtomIJNS4_26SM100_MMA_F16BF16_2x1SM_SSISJ_SJ_fLi128ELi256ELNS4_4UMMA5MajorE0ELSP_0ELNSO_7ScaleInE0ELSQ_0EEEEEENS4_6LayoutINS5_IJSC_SC_SC_EEENS5_IJNSA_ILi0EEESV_SV_EEEEENS5_IJNS4_10UnderscoreESY_SY_EEEEENS4_18SM100_TMA_2SM_LOADENS4_14ComposedLayoutINS4_7SwizzleILi3ELi4ELi3EEENS4_18smem_ptr_flag_bitsILi16EEENST_INS5_IJNSA_ILi8EEESH_EEENS5_IJSH_SC_EEEEEEEvNS4_8identityES11_S1B_vS1C_EENS_8epilogue10collective18CollectiveEpilogueINS1E_23Sm100TmaWarpSpecializedILi4ELi2ELi32ELb1ELb0EEEJNS5_IJSH_SG_SH_EEENS5_IJNST_ISH_SC_EENST_INS5_IJNSA_ILi32EEESB_EEENS5_IJSC_SF_EEEEEEEESJ_SK_SJ_SK_NS1E_6fusion15FusionCallbacksIS1I_NS1Q_17LinearCombinationISJ_fSJ_fLNS_15FloatRoundStyleE2EEES1J_S1P_JEEENS4_5SM1004TMEM4LOAD26SM100_TMEM_LOAD_32dp32b32xENS4_13SM90_TMA_LOADENS12_INS13_ILi2ELi4ELi3EEES16_NST_INS5_IJS17_S1L_EEENS5_IJS1L_SC_EEEEEEENS4_39AutoVectorizingCopyWithAssumedAlignmentILi128EEENS4_14SM90_TMA_STOREES25_S27_S27_EEEvvEEEEvNT_6ParamsE:
        .type           _ZN7cutlass13device_kernelINS_4gemm6kernel13GemmUniversalIN4cute5tupleIJiiiiEEENS1_10collective13CollectiveMmaINS1_35MainloopSm100TmaUmmaWarpSpecializedILi8ELi2ELi4ENS5_IJNS4_1CILi2EEENSA_ILi1EEESC_EEEEENS5_IJNSA_ILi128EEENSA_ILi256EEENSA_ILi64EEEEEENS_6half_tENS5_IJlSC_lEEESJ_SK_NS4_8TiledMMAINS4_8MMA_AtomIJNS4_26SM100_MMA_F16BF16_2x1SM_SSISJ_SJ_fLi128ELi256ELNS4_4UMMA5MajorE0ELSP_0ELNSO_7ScaleInE0ELSQ_0EEEEEENS4_6LayoutINS5_IJSC_SC_SC_EEENS5_IJNSA_ILi0EEESV_SV_EEEEENS5_IJNS4_10UnderscoreESY_SY_EEEEENS4_18SM100_TMA_2SM_LOADENS4_14ComposedLayoutINS4_7SwizzleILi3ELi4ELi3EEENS4_18smem_ptr_flag_bitsILi16EEENST_INS5_IJNSA_ILi8EEESH_EEENS5_IJSH_SC_EEEEEEEvNS4_8identityES11_S1B_vS1C_EENS_8epilogue10collective18CollectiveEpilogueINS1E_23Sm100TmaWarpSpecializedILi4ELi2ELi32ELb1ELb0EEEJNS5_IJSH_SG_SH_EEENS5_IJNST_ISH_SC_EENST_INS5_IJNSA_ILi32EEESB_EEENS5_IJSC_SF_EEEEEEEESJ_SK_SJ_SK_NS1E_6fusion15FusionCallbacksIS1I_NS1Q_17LinearCombinationISJ_fSJ_fLNS_15FloatRoundStyleE2EEES1J_S1P_JEEENS4_5SM1004TMEM4LOAD26SM100_TMEM_LOAD_32dp32b32xENS4_13SM90_TMA_LOADENS12_INS13_ILi2ELi4ELi3EEES16_NST_INS5_IJS17_S1L_EEENS5_IJS1L_SC_EEEEEEENS4_39AutoVectorizingCopyWithAssumedAlignmentILi128EEENS4_14SM90_TMA_STOREES25_S27_S27_EEEvvEEEEvNT_6ParamsE,@function
        .size           _ZN7cutlass13device_kernelINS_4gemm6kernel13GemmUniversalIN4cute5tupleIJiiiiEEENS1_10collective13CollectiveMmaINS1_35MainloopSm100TmaUmmaWarpSpecializedILi8ELi2ELi4ENS5_IJNS4_1CILi2EEENSA_ILi1EEESC_EEEEENS5_IJNSA_ILi128EEENSA_ILi256EEENSA_ILi64EEEEEENS_6half_tENS5_IJlSC_lEEESJ_SK_NS4_8TiledMMAINS4_8MMA_AtomIJNS4_26SM100_MMA_F16BF16_2x1SM_SSISJ_SJ_fLi128ELi256ELNS4_4UMMA5MajorE0ELSP_0ELNSO_7ScaleInE0ELSQ_0EEEEEENS4_6LayoutINS5_IJSC_SC_SC_EEENS5_IJNSA_ILi0EEESV_SV_EEEEENS5_IJNS4_10UnderscoreESY_SY_EEEEENS4_18SM100_TMA_2SM_LOADENS4_14ComposedLayoutINS4_7SwizzleILi3ELi4ELi3EEENS4_18smem_ptr_flag_bitsILi16EEENST_INS5_IJNSA_ILi8EEESH_EEENS5_IJSH_SC_EEEEEEEvNS4_8identityES11_S1B_vS1C_EENS_8epilogue10collective18CollectiveEpilogueINS1E_23Sm100TmaWarpSpecializedILi4ELi2ELi32ELb1ELb0EEEJNS5_IJSH_SG_SH_EEENS5_IJNST_ISH_SC_EENST_INS5_IJNSA_ILi32EEESB_EEENS5_IJSC_SF_EEEEEEEESJ_SK_SJ_SK_NS1E_6fusion15FusionCallbacksIS1I_NS1Q_17LinearCombinationISJ_fSJ_fLNS_15FloatRoundStyleE2EEES1J_S1P_JEEENS4_5SM1004TMEM4LOAD26SM100_TMEM_LOAD_32dp32b32xENS4_13SM90_TMA_LOADENS12_INS13_ILi2ELi4ELi3EEES16_NST_INS5_IJS17_S1L_EEENS5_IJS1L_SC_EEEEEEENS4_39AutoVectorizingCopyWithAssumedAlignmentILi128EEENS4_14SM90_TMA_STOREES25_S27_S27_EEEvvEEEEvNT_6ParamsE,(.L_x_209 - _ZN7cutlass13device_kernelINS_4gemm6kernel13GemmUniversalIN4cute5tupleIJiiiiEEENS1_10collective13CollectiveMmaINS1_35MainloopSm100TmaUmmaWarpSpecializedILi8ELi2ELi4ENS5_IJNS4_1CILi2EEENSA_ILi1EEESC_EEEEENS5_IJNSA_ILi128EEENSA_ILi256EEENSA_ILi64EEEEEENS_6half_tENS5_IJlSC_lEEESJ_SK_NS4_8TiledMMAINS4_8MMA_AtomIJNS4_26SM100_MMA_F16BF16_2x1SM_SSISJ_SJ_fLi128ELi256ELNS4_4UMMA5MajorE0ELSP_0ELNSO_7ScaleInE0ELSQ_0EEEEEENS4_6LayoutINS5_IJSC_SC_SC_EEENS5_IJNSA_ILi0EEESV_SV_EEEEENS5_IJNS4_10UnderscoreESY_SY_EEEEENS4_18SM100_TMA_2SM_LOADENS4_14ComposedLayoutINS4_7SwizzleILi3ELi4ELi3EEENS4_18smem_ptr_flag_bitsILi16EEENST_INS5_IJNSA_ILi8EEESH_EEENS5_IJSH_SC_EEEEEEEvNS4_8identityES11_S1B_vS1C_EENS_8epilogue10collective18CollectiveEpilogueINS1E_23Sm100TmaWarpSpecializedILi4ELi2ELi32ELb1ELb0EEEJNS5_IJSH_SG_SH_EEENS5_IJNST_ISH_SC_EENST_INS5_IJNSA_ILi32EEESB_EEENS5_IJSC_SF_EEEEEEEESJ_SK_SJ_SK_NS1E_6fusion15FusionCallbacksIS1I_NS1Q_17LinearCombinationISJ_fSJ_fLNS_15FloatRoundStyleE2EEES1J_S1P_JEEENS4_5SM1004TMEM4LOAD26SM100_TMEM_LOAD_32dp32b32xENS4_13SM90_TMA_LOADENS12_INS13_ILi2ELi4ELi3EEES16_NST_INS5_IJS17_S1L_EEENS5_IJS1L_SC_EEEEEEENS4_39AutoVectorizingCopyWithAssumedAlignmentILi128EEENS4_14SM90_TMA_STOREES25_S27_S27_EEEvvEEEEvNT_6ParamsE)
        .other          _ZN7cutlass13device_kernelINS_4gemm6kernel13GemmUniversalIN4cute5tupleIJiiiiEEENS1_10collective13CollectiveMmaINS1_35MainloopSm100TmaUmmaWarpSpecializedILi8ELi2ELi4ENS5_IJNS4_1CILi2EEENSA_ILi1EEESC_EEEEENS5_IJNSA_ILi128EEENSA_ILi256EEENSA_ILi64EEEEEENS_6half_tENS5_IJlSC_lEEESJ_SK_NS4_8TiledMMAINS4_8MMA_AtomIJNS4_26SM100_MMA_F16BF16_2x1SM_SSISJ_SJ_fLi128ELi256ELNS4_4UMMA5MajorE0ELSP_0ELNSO_7ScaleInE0ELSQ_0EEEEEENS4_6LayoutINS5_IJSC_SC_SC_EEENS5_IJNSA_ILi0EEESV_SV_EEEEENS5_IJNS4_10UnderscoreESY_SY_EEEEENS4_18SM100_TMA_2SM_LOADENS4_14ComposedLayoutINS4_7SwizzleILi3ELi4ELi3EEENS4_18smem_ptr_flag_bitsILi16EEENST_INS5_IJNSA_ILi8EEESH_EEENS5_IJSH_SC_EEEEEEEvNS4_8identityES11_S1B_vS1C_EENS_8epilogue10collective18CollectiveEpilogueINS1E_23Sm100TmaWarpSpecializedILi4ELi2ELi32ELb1ELb0EEEJNS5_IJSH_SG_SH_EEENS5_IJNST_ISH_SC_EENST_INS5_IJNSA_ILi32EEESB_EEENS5_IJSC_SF_EEEEEEEESJ_SK_SJ_SK_NS1E_6fusion15FusionCallbacksIS1I_NS1Q_17LinearCombinationISJ_fSJ_fLNS_15FloatRoundStyleE2EEES1J_S1P_JEEENS4_5SM1004TMEM4LOAD26SM100_TMEM_LOAD_32dp32b32xENS4_13SM90_TMA_LOADENS12_INS13_ILi2ELi4ELi3EEES16_NST_INS5_IJS17_S1L_EEENS5_IJS1L_SC_EEEEEEENS4_39AutoVectorizingCopyWithAssumedAlignmentILi128EEENS4_14SM90_TMA_STOREES25_S27_S27_EEEvvEEEEvNT_6ParamsE,@"STO_CUDA_ENTRY STV_DEFAULT"
_ZN7cutlass13device_kernelINS_4gemm6kernel13GemmUniversalIN4cute5tupleIJiiiiEEENS1_10collective13CollectiveMmaINS1_35MainloopSm100TmaUmmaWarpSpecializedILi8ELi2ELi4ENS5_IJNS4_1CILi2EEENSA_ILi1EEESC_EEEEENS5_IJNSA_ILi128EEENSA_ILi256EEENSA_ILi64EEEEEENS_6half_tENS5_IJlSC_lEEESJ_SK_NS4_8TiledMMAINS4_8MMA_AtomIJNS4_26SM100_MMA_F16BF16_2x1SM_SSISJ_SJ_fLi128ELi256ELNS4_4UMMA5MajorE0ELSP_0ELNSO_7ScaleInE0ELSQ_0EEEEEENS4_6LayoutINS5_IJSC_SC_SC_EEENS5_IJNSA_ILi0EEESV_SV_EEEEENS5_IJNS4_10UnderscoreESY_SY_EEEEENS4_18SM100_TMA_2SM_LOADENS4_14ComposedLayoutINS4_7SwizzleILi3ELi4ELi3EEENS4_18smem_ptr_flag_bitsILi16EEENST_INS5_IJNSA_ILi8EEESH_EEENS5_IJSH_SC_EEEEEEEvNS4_8identityES11_S1B_vS1C_EENS_8epilogue10collective18CollectiveEpilogueINS1E_23Sm100TmaWarpSpecializedILi4ELi2ELi32ELb1ELb0EEEJNS5_IJSH_SG_SH_EEENS5_IJNST_ISH_SC_EENST_INS5_IJNSA_ILi32EEESB_EEENS5_IJSC_SF_EEEEEEEESJ_SK_SJ_SK_NS1E_6fusion15FusionCallbacksIS1I_NS1Q_17LinearCombinationISJ_fSJ_fLNS_15FloatRoundStyleE2EEES1J_S1P_JEEENS4_5SM1004TMEM4LOAD26SM100_TMEM_LOAD_32dp32b32xENS4_13SM90_TMA_LOADENS12_INS13_ILi2ELi4ELi3EEES16_NST_INS5_IJS17_S1L_EEENS5_IJS1L_SC_EEEEEEENS4_39AutoVectorizingCopyWithAssumedAlignmentILi128EEENS4_14SM90_TMA_STOREES25_S27_S27_EEEvvEEEEvNT_6ParamsE:
[----:B------:R-:W1:Y:S01]  /*0000*/  LDC R1, c[0x0][0x37c] ;  /* 0x0000df00ff017b82 */ /* 0x000e620000000800 */
[----:B------:R-:W2:Y:S01]  /*0010*/  S2R R105, SR_TID.X ;  /* 0x0000000000697919 */ /* 0x000ea20000002100 */
[----:B------:R-:W3:Y:S06]  /*0020*/  LDCU.64 UR6, c[0x0][0x890] ;  /* 0x00011200ff0677ac */ /* 0x000eec0008000a00 */
[----:B------:R-:W4:Y:S01]  /*0030*/  S2UR UR37, SR_CgaCtaId ;  /* 0x00000000002579c3 */ /* 0x000f220000008800 */
[----:B------:R-:W-:Y:S02]  /*0040*/  PRMT R92, RZ, 0x7610, R92 ;  /* 0x00007610ff5c7816 */ /* 0x000fe4000000005c */
[----:B------:R-:W-:Y:S01]  /*0050*/  ELECT P1, URZ, PT ;  /* 0x0000000000ff782f */ /* 0x000fe20003820000 */
[----:B------:R-:W1:Y:S01]  /*0060*/  LDCU.64 UR46, c[0x0][0x358] ;  /* 0x00006b00ff2e77ac */ /* 0x000e620008000a00 */
[----:B---3--:R-:W-:-:S04]  /*0070*/  UISETP.NE.U32.AND UP0, UPT, UR6, URZ, UPT ;  /* 0x000000ff0600728c */ /* 0x008fc8000bf05070 */
[----:B------:R-:W-:Y:S02]  /*0080*/  UISETP.NE.AND.EX UP0, UPT, UR7, URZ, UPT, UP0 ;  /* 0x000000ff0700728c */ /* 0x000fe4000bf05300 */
[----:B----4-:R-:W-:Y:S02]  /*0090*/  ULOP3.LUT UR5, UR37, 0x1, URZ, 0xc0, !UPT ;  /* 0x0000000125057892 */ /* 0x010fe4000f8ec0ff */
[----:B------:R-:W-:Y:S01]  /*00a0*/  ULOP3.LUT UR4, UR37, 0x1, URZ, 0x3c, !UPT ;  /* 0x0000000125047892 */ /* 0x000fe2000f8e3cff */
[----:B--2---:R-:W-:-:S05]  /*00b0*/  SHF.R.U32.HI R96, RZ, 0x5, R105 ;  /* 0x00000005ff607819 */ /* 0x004fca0000011669 */
[----:B------:R-:W2:Y:S02]  /*00c0*/  SHFL.IDX PT, R0, R96, RZ, 0x1f ;  /* 0x00001fff60007589 */ /* 0x000ea400000e0000 */
[----:B--2---:R-:W-:Y:S01]  /*00d0*/  R2UR UR10, R0 ;  /* 0x00000000000a72ca */ /* 0x004fe200000e0000 */
[----:B-1----:R-:W-:-:S14]  /*00e0*/  BRA.U UP0, `(.L_x_0) ;  /* 0x00000001002c7547 */ /* 0x002fdc000b800000 */
[----:B------:R-:W1:Y:S02]  /*00f0*/  LDCU.64 UR8, c[0x0][0x888] ;  /* 0x00011100ff0877ac */ /* 0x000e640008000a00 */
[----:B-1----:R-:W-:-:S04]  /*0100*/  UISETP.NE.U32.AND UP0, UPT, UR8, URZ, UPT ;  /* 0x000000ff0800728c */ /* 0x002fc8000bf05070 */
[----:B------:R-:W-:-:S09]  /*0110*/  UISETP.NE.AND.EX UP0, UPT, UR9, URZ, UPT, UP0 ;  /* 0x000000ff0900728c */ /* 0x000fd2000bf05300 */
[----:B------:R-:W-:Y:S05]  /*0120*/  BRA.U !UP0, `(.L_x_1) ;  /* 0x0000000108107547 */ /* 0x000fea000b800000 */
[----:B------:R-:W1:Y:S02]  /*0130*/  LDC.64 R2, c[0x0][0x888] ;  /* 0x00022200ff027b82 */ /* 0x000e640000000a00 */
[----:B-1----:R1:W5:Y:S01]  /*0140*/  LDG.E R49, desc[UR46][R2.64] ;  /* 0x0000002e02317981 */ /* 0x002362000c1e1900 */
[----:B------:R-:W-:Y:S01]  /*0150*/  HFMA2 R92, -RZ, RZ, 0, 5.9604644775390625e-08 ;  /* 0x00000001ff5c7431 */ /* 0x000fe200000001ff */
[----:B------:R-:W-:Y:S05]  /*0160*/  BRA `(.L_x_0) ;  /* 0x00000000000c7947 */ /* 0x000fea0003800000 */
.L_x_1:
[----:B------:R-:W1:Y:S01]  /*0170*/  LDCU UR8, c[0x0][0x880] ;  /* 0x00011000ff0877ac */ /* 0x000e620008000800 */
[----:B------:R-:W-:Y:S01]  /*0180*/  HFMA2 R92, -RZ, RZ, 0, 5.9604644775390625e-08 ;  /* 0x00000001ff5c7431 */ /* 0x000fe200000001ff */
[----:B-1----:R-:W-:-:S07]  /*0190*/  MOV R49, UR8 ;  /* 0x0000000800317c02 */ /* 0x002fce0008000f00 */
.L_x_0:
[----:B------:R-:W2:Y:S02]  /*01a0*/  LDCU.64 UR8, c[0x0][0x8b0] ;  /* 0x00011600ff0877ac */ /* 0x000ea40008000a00 */
[----:B--2---:R-:W-:-:S04]  /*01b0*/  UISETP.NE.U32.AND UP0, UPT, UR8, URZ, UPT ;  /* 0x000000ff0800728c */ /* 0x004fc8000bf05070 */
[----:B------:R-:W-:-:S09]  /*01c0*/  UISETP.NE.AND.EX UP0, UPT, UR9, URZ, UPT, UP0 ;  /* 0x000000ff0900728c */ /* 0x000fd2000bf05300 */
[----:B------:R-:W-:Y:S05]  /*01d0*/  BRA.U UP0, `(.L_x_2) ;  /* 0x0000000100247547 */ /* 0x000fea000b800000 */
[----:B------:R-:W2:Y:S02]  /*01e0*/  LDCU.64 UR8, c[0x0][0x8a8] ;  /* 0x00011500ff0877ac */ /* 0x000ea40008000a00 */
[----:B--2---:R-:W-:-:S04]  /*01f0*/  UISETP.NE.U32.AND UP0, UPT, UR8, URZ, UPT ;  /* 0x000000ff0800728c */ /* 0x004fc8000bf05070 */
[----:B------:R-:W-:-:S09]  /*0200*/  UISETP.NE.AND.EX UP0, UPT, UR9, URZ, UPT, UP0 ;  /* 0x000000ff0900728c */ /* 0x000fd2000bf05300 */
[----:B------:R-:W-:Y:S05]  /*0210*/  BRA.U !UP0, `(.L_x_3) ;  /* 0x00000001080c7547 */ /* 0x000fea000b800000 */
[----:B-1----:R-:W1:Y:S02]  /*0220*/  LDC.64 R2, c[0x0][0x8a8] ;  /* 0x00022a00ff027b82 */ /* 0x002e640000000a00 */
[----:B-1----:R2:W5:Y:S01]  /*0230*/  LDG.E R47, desc[UR46][R2.64] ;  /* 0x0000002e022f7981 */ /* 0x002562000c1e1900 */
[----:B------:R-:W-:Y:S05]  /*0240*/  BRA `(.L_x_2) ;  /* 0x0000000000087947 */ /* 0x000fea0003800000 */
.L_x_3:
[----:B------:R-:W2:Y:S02]  /*0250*/  LDCU UR8, c[0x0][0x8a0] ;  /* 0x00011400ff0877ac */ /* 0x000ea40008000800 */
[----:B--2---:R-:W-:Y:S02]  /*0260*/  MOV R47, UR8 ;  /* 0x00000008002f7c02 */ /* 0x004fe40008000f00 */
.L_x_2:
[----:B------:R-:W-:Y:S01]  /*0270*/  IMAD.U32 R0, RZ, RZ, UR10 ;  /* 0x0000000aff007e24 */ /* 0x000fe2000f8e00ff */
[----:B------:R-:W-:Y:S04]  /*0280*/  BSSY.RECONVERGENT B0, `(.L_x_4) ;  /* 0x000000c000007945 */ /* 0x000fe80003800200 */
[C---:B------:R-:W-:Y:S02]  /*0290*/  ISETP.NE.OR P2, PT, R0.reuse, 0x1, !P1 ;  /* 0x000000010000780c */ /* 0x040fe40004f45670 */
[----:B------:R-:W-:-:S11]  /*02a0*/  ISETP.NE.OR P0, PT, R0, 0x3, !P1 ;  /* 0x000000030000780c */ /* 0x000fd60004f05670 */
[----:B------:R-:W-:Y:S05]  /*02b0*/  @P2 BRA `(.L_x_5) ;  /* 0x0000000000202947 */ /* 0x000fea0003800000 */
[----:B------:R-:W3:Y:S02]  /*02c0*/  LDCU.64 UR8, c[0x0][0x348] ;  /* 0x00006900ff0877ac */ /* 0x000ee40008000a00 */
[----:B---3--:R-:W-:Y:S02]  /*02d0*/  UIADD3 UR12, UP1, UPT, UR8, 0x80, URZ ;  /* 0x00000080080c7890 */ /* 0x008fe4000ff3e0ff */
[----:B------:R-:W-:Y:S02]  /*02e0*/  UIADD3 UR8, UP0, UPT, UR8, 0x180, URZ ;  /* 0x0000018008087890 */ /* 0x000fe4000ff1e0ff */
[----:B------:R-:W-:Y:S02]  /*02f0*/  UIADD3.X UR13, UPT, UPT, URZ, UR9, URZ, UP1, !UPT ;  /* 0x00000009ff0d7290 */ /* 0x000fe40008ffe4ff */
[----:B------:R-:W-:-:S07]  /*0300*/  UIADD3.X UR9, UPT, UPT, URZ, UR9, URZ, UP0, !UPT ;  /* 0x00000009ff097290 */ /* 0x000fce00087fe4ff */
[----:B------:R3:W-:Y:S02]  /*0310*/  UTMACCTL.PF [UR12] ;  /* 0x000000000c0079b9 */ /* 0x0007e40008040000 */
[----:B------:R3:W-:Y:S02]  /*0320*/  UTMACCTL.PF [UR8] ;  /* 0x00000000080079b9 */ /* 0x0007e40008040000 */
[----:B---3--:R-:W-:Y:S01]  /*0330*/  NOP ;  /* 0x0000000000007918 */ /* 0x008fe20000000000 */
.L_x_5:
[----:B------:R-:W-:Y:S05]  /*0340*/  BSYNC.RECONVERGENT B0 ;  /* 0x0000000000007941 */ /* 0x000fea0003800200 */
.L_x_4:
[----:B------:R-:W-:Y:S04]  /*0350*/  BSSY.RECONVERGENT B0, `(.L_x_6) ;  /* 0x000000a000007945 */ /* 0x000fe80003800200 */
        /* <DEDUP_REMOVED lines=9> */
.L_x_7:
[----:B------:R-:W-:Y:S05]  /*03f0*/  BSYNC.RECONVERGENT B0 ;  /* 0x0000000000007941 */ /* 0x000fea0003800200 */
.L_x_6:
[----:B------:R-:W3:Y:S01]  /*0400*/  LDCU.64 UR8, c[0x0][0x888] ;  /* 0x00011100ff0877ac */ /* 0x000ee20008000a00 */
[----:B------:R-:W-:Y:S02]  /*0410*/  UISETP.EQ.U32.AND UP1, UPT, UR6, URZ, UPT ;  /* 0x000000ff0600728c */ /* 0x000fe4000bf22070 */
[----:B------:R-:W-:Y:S02]  /*0420*/  UPLOP3.LUT UP5, UPT, UPT, UPT, UPT, 0x80, 0x8 ;  /* 0x000000000008789c */ /* 0x000fe40003faf070 */
[----:B---3--:R-:W-:-:S04]  /*0430*/  UISETP.NE.U32.AND UP0, UPT, UR8, URZ, UPT ;  /* 0x000000ff0800728c */ /* 0x008fc8000bf05070 */
[----:B------:R-:W-:-:S04]  /*0440*/  UISETP.NE.AND.EX UP0, UPT, UR9, URZ, UPT, UP0 ;  /* 0x000000ff0900728c */ /* 0x000fc8000bf05300 */
[----:B------:R-:W-:-:S04]  /*0450*/  UISETP.EQ.OR.EX UP2, UPT, UR7, URZ, !UP0, UP1 ;  /* 0x000000ff0700728c */ /* 0x000fc8000c742710 */
[----:B------:R-:W-:-:S05]  /*0460*/  UP2UR UR50, UPR, URZ, 0x4 ;  /* 0x00000004ff327883 */ /* 0x000fca0008000000 */
[----:B------:R-:W-:Y:S07]  /*0470*/  BRA.U !UP2, `(.L_x_8) ;  /* 0x000000010a207547 */ /* 0x000fee000b800000 */
[----:B------:R-:W-:Y:S01]  /*0480*/  UISETP.NE.U32.AND UP2, UPT, UR6, URZ, UPT ;  /* 0x000000ff0600728c */ /* 0x000fe2000bf45070 */
[----:B-----5:R-:W-:Y:S01]  /*0490*/  FSETP.NEU.AND P0, PT, R49, RZ, PT ;  /* 0x000000ff3100720b */ /* 0x020fe20003f0d000 */
[----:B------:R-:W-:Y:S02]  /*04a0*/  USEL UR6, URZ, 0xffffffff, UP0 ;  /* 0xffffffffff067887 */ /* 0x000fe40008000000 */
[----:B------:R-:W-:-:S10]  /*04b0*/  UISETP.NE.AND.EX UP2, UPT, UR7, URZ, UPT, UP2 ;  /* 0x000000ff0700728c */ /* 0x000fd4000bf45320 */
[----:B------:R-:W-:Y:S01]  /*04c0*/  VOTEU.ANY UP1, P0 ;  /* 0x0000000000ff7886 */ /* 0x000fe20000020100 */
[----:B------:R-:W-:-:S04]  /*04d0*/  @!UP2 USEL UR6, URZ, 0xffffffff, UP1 ;  /* 0xffffffffff06a887 */ /* 0x000fc80008800000 */
[----:B------:R-:W-:-:S04]  /*04e0*/  ULOP3.LUT UR6, UR6, 0x1, URZ, 0xc0, !UPT ;  /* 0x0000000106067892 */ /* 0x000fc8000f8ec0ff */
[----:B------:R-:W-:-:S11]  /*04f0*/  UISETP.NE.U32.AND UP5, UPT, UR6, 0x1, UPT ;  /* 0x000000010600788c */ /* 0x000fd6000bfa5070 */
.L_x_8:
[----:B------:R-:W3:Y:S01]  /*0500*/  SHFL.IDX PT, R0, R96, RZ, 0x1f ;  /* 0x00001fff60007589 */ /* 0x000ee200000e0000 */
[----:B------:R-:W-:-:S04]  /*0510*/  UISETP.NE.AND UP1, UPT, UR10, 0x2, UPT ;  /* 0x000000020a00788c */ /* 0x000fc8000bf25270 */
[----:B------:R-:W-:Y:S02]  /*0520*/  UISETP.EQ.AND UP2, UPT, UR5, URZ, !UP1 ;  /* 0x000000ff0500728c */ /* 0x000fe4000cf42270 */
[----:B------:R-:W-:-:S04]  /*0530*/  USEL UR6, URZ, 0x1, UP1 ;  /* 0x00000001ff067887 */ /* 0x000fc80008800000 */
[----:B------:R-:W-:Y:S02]  /*0540*/  PLOP3.LUT P5, PT, P1, PT, UP2, 0x80, 0x8 ;  /* 0x000000000008781c */ /* 0x000fe40000faf028 */
[----:B---3--:R-:W-:-:S13]  /*0550*/  ISETP.NE.AND P0, PT, R0, RZ, PT ;  /* 0x000000ff0000720c */ /* 0x008fda0003f05270 */
[----:B------:R-:W-:Y:S05]  /*0560*/  @P0 BRA `(.L_x_9) ;  /* 0x0000000000640947 */ /* 0x000fea0003800000 */
[----:B------:R-:W-:Y:S01]  /*0570*/  UMOV UR8, 0x400 ;  /* 0x0000040000087882 */ /* 0x000fe20000000000 */
[----:B------:R-:W-:Y:S01]  /*0580*/  UMOV UR7, 0x1 ;  /* 0x0000000100077882 */ /* 0x000fe20000000000 */
[----:B------:R-:W-:Y:S02]  /*0590*/  ULEA UR8, UR37, UR8, 0x18 ;  /* 0x0000000825087291 */ /* 0x000fe4000f8ec0ff */
[----:B------:R-:W-:-:S04]  /*05a0*/  UIADD3 UR12, UPT, UPT, -UR7, 0x100000, URZ ;  /* 0x00100000070c7890 */ /* 0x000fc8000fffe1ff */
[----:B------:R-:W-:Y:S02]  /*05b0*/  USHF.L.U32 UR13, UR12, 0xb, URZ ;  /* 0x0000000b0c0d7899 */ /* 0x000fe400080006ff */
[----:B------:R-:W-:Y:S01]  /*05c0*/  USHF.L.U32 UR12, UR12, 0x1, URZ ;  /* 0x000000010c0c7899 */ /* 0x000fe200080006ff */
[----:B------:R-:W-:Y:S01]  /*05d0*/  ELECT P0, URZ, PT ;  /* 0x0000000000ff782f */ /* 0x000fe20003800000 */
[----:B------:R-:W3:Y:S10]  /*05e0*/  FENCE.VIEW.ASYNC.S ;  /* 0x00000000000073c6 */ /* 0x000ef40000000000 */
[----:B---3--:R3:W4:Y:S01]  /*05f0*/  SYNCS.EXCH.64 URZ, [UR8], UR12 ;  /* 0x0000000c08ff75b2 */ /* 0x0087220008000100 */
[----:B------:R3:W1:Y:S01]  /*0600*/  SYNCS.EXCH.64 URZ, [UR8+0x40], UR12 ;  /* 0x0000400c08ff75b2 */ /* 0x0006620008000100 */
        /* <DEDUP_REMOVED lines=13> */
[----:B------:R3:W1:Y:S02]  /*06e0*/  SYNCS.EXCH.64 URZ, [UR8+0x78], UR12 ;  /* 0x0000780c08ff75b2 */ /* 0x0006640008000100 */
[----:B---3--:R-:W-:Y:S01]  /*06f0*/  NOP ;  /* 0x0000000000007918 */ /* 0x008fe20000000000 */
.L_x_9:
[----:B------:R-:W3:Y:S01]  /*0700*/  SHFL.IDX PT, R0, R96, RZ, 0x1f ;  /* 0x00001fff60007589 */ /* 0x000ee200000e0000 */
[----:B------:R-:W-:Y:S01]  /*0710*/  NOP ;  /* 0x0000000000007918 */ /* 0x000fe20000000000 */
[----:B---3--:R-:W-:-:S13]  /*0720*/  ISETP.NE.AND P0, PT, R0, 0x1, PT ;  /* 0x000000010000780c */ /* 0x008fda0003f05270 */
[----:B------:R-:W-:Y:S05]  /*0730*/  @P0 BRA `(.L_x_10) ;  /* 0x0000000000540947 */ /* 0x000fea0003800000 */
[----:B------:R-:W-:Y:S01]  /*0740*/  UMOV UR9, 0x400 ;  /* 0x0000040000097882 */ /* 0x000fe20000000000 */
[----:B------:R-:W-:Y:S01]  /*0750*/  UMOV UR8, 0x20 ;  /* 0x0000002000087882 */ /* 0x000fe20000000000 */
[----:B------:R-:W-:Y:S01]  /*0760*/  UMOV UR7, 0x80 ;  /* 0x0000008000077882 */ /* 0x000fe20000000000 */
[----:B------:R-:W-:Y:S02]  /*0770*/  ULEA UR9, UR37, UR9, 0x18 ;  /* 0x0000000925097291 */ /* 0x000fe4000f8ec0ff */
[----:B------:R-:W-:-:S04]  /*0780*/  UIADD3 UR12, UPT, UPT, -UR8, 0x100000, URZ ;  /* 0x00100000080c7890 */ /* 0x000fc8000fffe1ff */
[----:B------:R-:W-:Y:S02]  /*0790*/  USHF.L.U32 UR13, UR12, 0xb, URZ ;  /* 0x0000000b0c0d7899 */ /* 0x000fe400080006ff */
[----:B------:R-:W-:Y:S02]  /*07a0*/  USHF.L.U32 UR12, UR12, 0x1, URZ ;  /* 0x000000010c0c7899 */ /* 0x000fe400080006ff */
[----:B------:R-:W-:-:S04]  /*07b0*/  UIADD3 UR14, UPT, UPT, -UR7, 0x100000, URZ ;  /* 0x00100000070e7890 */ /* 0x000fc8000fffe1ff */
[----:B------:R-:W-:Y:S02]  /*07c0*/  USHF.L.U32 UR15, UR14, 0xb, URZ ;  /* 0x0000000b0e0f7899 */ /* 0x000fe400080006ff */
[----:B------:R-:W-:Y:S01]  /*07d0*/  USHF.L.U32 UR14, UR14, 0x1, URZ ;  /* 0x000000010e0e7899 */ /* 0x000fe200080006ff */
[----:B------:R-:W-:Y:S01]  /*07e0*/  ELECT P0, URZ, PT ;  /* 0x0000000000ff782f */ /* 0x000fe20003800000 */
[----:B------:R-:W3:Y:S02]  /*07f0*/  FENCE.VIEW.ASYNC.S ;  /* 0x00000000000073c6 */ /* 0x000ee40000000000 */
[----:B---3--:R3:W1:Y:S08]  /*0800*/  SYNCS.EXCH.64 URZ, [UR9+0x80], UR12 ;  /* 0x0000800c09ff75b2 */ /* 0x0086700008000100 */
[----:B------:R3:W1:Y:S01]  /*0810*/  SYNCS.EXCH.64 URZ, [UR9+0xa0], UR14 ;  /* 0x0000a00e09ff75b2 */ /* 0x0006620008000100 */
[----:B------:R3:W1:Y:S01]  /*0820*/  SYNCS.EXCH.64 URZ, [UR9+0x88], UR12 ;  /* 0x0000880c09ff75b2 */ /* 0x0006620008000100 */
[----:B------:R3:W1:Y:S01]  /*0830*/  SYNCS.EXCH.64 URZ, [UR9+0xa8], UR14 ;  /* 0x0000a80e09ff75b2 */ /* 0x0006620008000100 */
[----:B------:R3:W1:Y:S01]  /*0840*/  SYNCS.EXCH.64 URZ, [UR9+0x90], UR12 ;  /* 0x0000900c09ff75b2 */ /* 0x0006620008000100 */
[----:B------:R3:W1:Y:S01]  /*0850*/  SYNCS.EXCH.64 URZ, [UR9+0xb0], UR14 ;  /* 0x0000b00e09ff75b2 */ /* 0x0006620008000100 */
[----:B------:R3:W1:Y:S01]  /*0860*/  SYNCS.EXCH.64 URZ, [UR9+0x98], UR12 ;  /* 0x0000980c09ff75b2 */ /* 0x0006620008000100 */
[----:B------:R3:W1:Y:S01]  /*0870*/  SYNCS.EXCH.64 URZ, [UR9+0xb8], UR14 ;  /* 0x0000b80e09ff75b2 */ /* 0x0006620008000100 */
[----:B------:R-:W-:Y:S01]  /*0880*/  NOP ;  /* 0x0000000000007918 */ /* 0x000fe20000000000 */
.L_x_10:
[----:B------:R-:W2:Y:S01]  /*0890*/  SHFL.IDX PT, R0, R96, RZ, 0x1f ;  /* 0x00001fff60007589 */ /* 0x000ea200000e0000 */
[----:B------:R-:W-:Y:S01]  /*08a0*/  NOP ;  /* 0x0000000000007918 */ /* 0x000fe20000000000 */
[----:B--2---:R-:W-:-:S13]  /*08b0*/  ISETP.NE.AND P0, PT, R0, 0x3, PT ;  /* 0x000000030000780c */ /* 0x004fda0003f05270 */
[----:B------:R-:W-:Y:S05]  /*08c0*/  @P0 BRA `(.L_x_11) ;  /* 0x00000000002c0947 */ /* 0x000fea0003800000 */
[----:B------:R-:W-:Y:S01]  /*08d0*/  UMOV UR8, 0x400 ;  /* 0x0000040000087882 */ /* 0x000fe20000000000 */
[----:B------:R-:W-:Y:S01]  /*08e0*/  UMOV UR7, 0x20 ;  /* 0x0000002000077882 */ /* 0x000fe20000000000 */
[----:B------:R-:W-:Y:S02]  /*08f0*/  ULEA UR8, UR37, UR8, 0x18 ;  /* 0x0000000825087291 */ /* 0x000fe4000f8ec0ff */
[----:B---3--:R-:W-:-:S04]  /*0900*/  UIADD3 UR12, UPT, UPT, -UR7, 0x100000, URZ ;  /* 0x00100000070c7890 */ /* 0x008fc8000fffe1ff */
[----:B------:R-:W-:Y:S02]  /*0910*/  USHF.L.U32 UR13, UR12, 0xb, URZ ;  /* 0x0000000b0c0d7899 */ /* 0x000fe400080006ff */
[----:B------:R-:W-:Y:S01]  /*0920*/  USHF.L.U32 UR12, UR12, 0x1, URZ ;  /* 0x000000010c0c7899 */ /* 0x000fe200080006ff */
[----:B------:R-:W-:Y:S01]  /*0930*/  ELECT P0, URZ, PT ;  /* 0x0000000000ff782f */ /* 0x000fe20003800000 */
[----:B------:R-:W2:Y:S10]  /*0940*/  FENCE.VIEW.ASYNC.S ;  /* 0x00000000000073c6 */ /* 0x000eb40000000000 */
[----:B--2---:R2:W3:Y:S01]  /*0950*/  SYNCS.EXCH.64 URZ, [UR8+0xc0], UR12 ;  /* 0x0000c00c08ff75b2 */ /* 0x0044e20008000100 */
[----:B------:R2:W1:Y:S01]  /*0960*/  SYNCS.EXCH.64 URZ, [UR8+0xc8], UR12 ;  /* 0x0000c80c08ff75b2 */ /* 0x0004620008000100 */
[----:B------:R-:W-:Y:S01]  /*0970*/  NOP ;  /* 0x0000000000007918 */ /* 0x000fe20000000000 */
.L_x_11:
[----:B------:R-:W4:Y:S01]  /*0980*/  SHFL.IDX PT, R0, R96, RZ, 0x1f ;  /* 0x00001fff60007589 */ /* 0x000f2200000e0000 */
[----:B------:R-:W-:Y:S01]  /*0990*/  NOP ;  /* 0x0000000000007918 */ /* 0x000fe20000000000 */
[----:B----4-:R-:W-:-:S13]  /*09a0*/  ISETP.NE.AND P0, PT, R0, 0x4, PT ;  /* 0x000000040000780c */ /* 0x010fda0003f05270 */
[----:B------:R-:W-:Y:S05]  /*09b0*/  @P0 BRA `(.L_x_12) ;  /* 0x0000000000480947 */ /* 0x000fea0003800000 */
[----:B---3--:R-:W-:Y:S01]  /*09c0*/  UMOV UR9, 0x1e0 ;  /* 0x000001e000097882 */ /* 0x008fe20000000000 */
[----:B--2---:R-:W-:Y:S01]  /*09d0*/  UMOV UR8, 0x400 ;  /* 0x0000040000087882 */ /* 0x004fe20000000000 */
[----:B------:R-:W-:Y:S01]  /*09e0*/  USEL UR9, UR9, 0x1a0, UP5 ;  /* 0x000001a009097887 */ /* 0x000fe2000a800000 */
        /* <DEDUP_REMOVED lines=9> */
[----:B------:R-:W2:Y:S02]  /*0a80*/  FENCE.VIEW.ASYNC.S ;  /* 0x00000000000073c6 */ /* 0x000ea40000000000 */
[----:B--2---:R4:W2:Y:S08]  /*0a90*/  SYNCS.EXCH.64 URZ, [UR8+0xd0], UR12 ;  /* 0x0000d00c08ff75b2 */ /* 0x0048b00008000100 */
[----:B------:R4:W3:Y:S01]  /*0aa0*/  SYNCS.EXCH.64 URZ, [UR8+0xe0], UR14 ;  /* 0x0000e00e08ff75b2 */ /* 0x0008e20008000100 */
[----:B------:R4:W1:Y:S01]  /*0ab0*/  SYNCS.EXCH.64 URZ, [UR8+0xd8], UR12 ;  /* 0x0000d80c08ff75b2 */ /* 0x0008620008000100 */
[----:B------:R4:W1:Y:S02]  /*0ac0*/  SYNCS.EXCH.64 URZ, [UR8+0xe8], UR14 ;  /* 0x0000e80e08ff75b2 */ /* 0x0008640008000100 */
[----:B----4-:R-:W-:Y:S01]  /*0ad0*/  NOP ;  /* 0x0000000000007918 */ /* 0x010fe20000000000 */
.L_x_12:
[----:B------:R-:W4:Y:S01]  /*0ae0*/  SHFL.IDX PT, R0, R96, RZ, 0x1f ;  /* 0x00001fff60007589 */ /* 0x000f2200000e0000 */
[----:B------:R-:W-:Y:S01]  /*0af0*/  NOP ;  /* 0x0000000000007918 */ /* 0x000fe20000000000 */
[----:B----4-:R-:W-:-:S13]  /*0b00*/  ISETP.NE.AND P0, PT, R0, 0x5, PT ;  /* 0x000000050000780c */ /* 0x010fda0003f05270 */
[----:B------:R-:W-:Y:S05]  /*0b10*/  @P0 BRA `(.L_x_13) ;  /* 0x0000000000540947 */ /* 0x000fea0003800000 */
[----:B---3--:R-:W-:Y:S01]  /*0b20*/  UMOV UR9, 0x400 ;  /* 0x0000040000097882 */ /* 0x008fe20000000000 */
[----:B--2---:R-:W-:Y:S01]  /*0b30*/  UMOV UR8, 0x1 ;  /* 0x0000000100087882 */ /* 0x004fe20000000000 */
        /* <DEDUP_REMOVED lines=13> */
[----:B------:R4:W1:Y:S01]  /*0c10*/  SYNCS.EXCH.64 URZ, [UR9+0x118], UR14 ;  /* 0x0001180e09ff75b2 */ /* 0x0008620008000100 */
[----:B------:R4:W1:Y:S01]  /*0c20*/  SYNCS.EXCH.64 URZ, [UR9+0x100], UR12 ;  /* 0x0001000c09ff75b2 */ /* 0x0008620008000100 */
[----:B------:R4:W1:Y:S01]  /*0c30*/  SYNCS.EXCH.64 URZ, [UR9+0x120], UR14 ;  /* 0x0001200e09ff75b2 */ /* 0x0008620008000100 */
[----:B------:R4:W1:Y:S01]  /*0c40*/  SYNCS.EXCH.64 URZ, [UR9+0x108], UR12 ;  /* 0x0001080c09ff75b2 */ /* 0x0008620008000100 */
[----:B------:R4:W1:Y:S02]  /*0c50*/  SYNCS.EXCH.64 URZ, [UR9+0x128], UR14 ;  /* 0x0001280e09ff75b2 */ /* 0x0008640008000100 */
[----:B----4-:R-:W-:Y:S01]  /*0c60*/  NOP ;  /* 0x0000000000007918 */ /* 0x010fe20000000000 */
.L_x_13:
[----:B------:R-:W4:Y:S01]  /*0c70*/  SHFL.IDX PT, R0, R96, RZ, 0x1f ;  /* 0x00001fff60007589 */ /* 0x000f2200000e0000 */
[----:B------:R-:W-:Y:S01]  /*0c80*/  ISETP.NE.OR P1, PT, RZ, UR10, !P1 ;  /* 0x0000000aff007c0c */ /* 0x000fe2000cf25670 */
[----:B------:R-:W-:Y:S01]  /*0c90*/  NOP ;  /* 0x0000000000007918 */ /* 0x000fe20000000000 */
[----:B----4-:R-:W-:-:S13]  /*0ca0*/  ISETP.NE.AND P0, PT, R0, 0x3, PT ;  /* 0x000000030000780c */ /* 0x010fda0003f05270 */
[----:B------:R-:W-:Y:S05]  /*0cb0*/  @P0 BRA `(.L_x_14) ;  /* 0x0000000000340947 */ /* 0x000fea0003800000 */
[----:B--2---:R-:W-:Y:S01]  /*0cc0*/  UMOV UR8, 0x400 ;  /* 0x0000040000087882 */ /* 0x004fe20000000000 */
[----:B------:R-:W-:Y:S01]  /*0cd0*/  UMOV UR7, 0x20 ;  /* 0x0000002000077882 */ /* 0x000fe20000000000 */
[----:B------:R-:W-:Y:S02]  /*0ce0*/  ULEA UR8, UR37, UR8, 0x18 ;  /* 0x0000000825087291 */ /* 0x000fe4000f8ec0ff */
[----:B---3--:R-:W-:-:S04]  /*0cf0*/  UIADD3 UR12, UPT, UPT, -UR7, 0x100000, URZ ;  /* 0x00100000070c7890 */ /* 0x008fc8000fffe1ff */
[----:B------:R-:W-:Y:S02]  /*0d00*/  USHF.L.U32 UR13, UR12, 0xb, URZ ;  /* 0x0000000b0c0d7899 */ /* 0x000fe400080006ff */
[----:B------:R-:W-:Y:S01]  /*0d10*/  USHF.L.U32 UR12, UR12, 0x1, URZ ;  /* 0x000000010c0c7899 */ /* 0x000fe200080006ff */
[----:B------:R-:W-:Y:S01]  /*0d20*/  ELECT P0, URZ, PT ;  /* 0x0000000000ff782f */ /* 0x000fe20003800000 */
[----:B------:R-:W2:Y:S10]  /*0d30*/  FENCE.VIEW.ASYNC.S ;  /* 0x00000000000073c6 */ /* 0x000eb40000000000 */
[----:B--2---:R4:W2:Y:S01]  /*0d40*/  SYNCS.EXCH.64 URZ, [UR8+0x130], UR12 ;  /* 0x0001300c08ff75b2 */ /* 0x0048a20008000100 */
[----:B------:R4:W3:Y:S01]  /*0d50*/  SYNCS.EXCH.64 URZ, [UR8+0x140], UR12 ;  /* 0x0001400c08ff75b2 */ /* 0x0008e20008000100 */
[----:B------:R4:W1:Y:S01]  /*0d60*/  SYNCS.EXCH.64 URZ, [UR8+0x138], UR12 ;  /* 0x0001380c08ff75b2 */ /* 0x0008620008000100 */
[----:B------:R4:W1:Y:S02]  /*0d70*/  SYNCS.EXCH.64 URZ, [UR8+0x148], UR12 ;  /* 0x0001480c08ff75b2 */ /* 0x0008640008000100 */
[----:B----4-:R-:W-:Y:S01]  /*0d80*/  NOP ;  /* 0x0000000000007918 */ /* 0x010fe20000000000 */
.L_x_14:
[----:B------:R-:W-:Y:S01]  /*0d90*/  VOTEU.ALL UP1, P1 ;  /* 0x0000000000ff7886 */ /* 0x000fe20000820000 */
[----:B--2---:R-:W2:Y:S01]  /*0da0*/  LDCU UR8, c[0x0][0x36c] ;  /* 0x00006d80ff0877ac */ /* 0x004ea20008000800 */
[----:B------:R-:W-:Y:S01]  /*0db0*/  NOP ;  /* 0x0000000000007918 */ /* 0x000fe20000000000 */
[----:B------:R-:W-:Y:S01]  /*0dc0*/  LOP3.LUT R10, R105, 0x1f, RZ, 0xc0, !PT ;  /* 0x0000001f690a7812 */ /* 0x000fe200078ec0ff */
[----:B---3--:R-:W-:Y:S01]  /*0dd0*/  UMOV UR12, 0x20 ;  /* 0x00000020000c7882 */ /* 0x008fe20000000000 */
[----:B------:R-:W-:Y:S01]  /*0de0*/  @!UP1 UMOV UR7, 0x400 ;  /* 0x0000040000079882 */ /* 0x000fe20000000000 */
[----:B------:R-:W-:-:S04]  /*0df0*/  @!UP1 UIADD3 UR12, UPT, UPT, -UR12, 0x100000, URZ ;  /* 0x001000000c0c9890 */ /* 0x000fc8000fffe1ff */
[----:B------:R-:W-:Y:S02]  /*0e00*/  @!UP1 USHF.L.U32 UR13, UR12, 0xb, URZ ;  /* 0x0000000b0c0d9899 */ /* 0x000fe400080006ff */
[----:B------:R-:W-:Y:S02]  /*0e10*/  @!UP1 USHF.L.U32 UR12, UR12, 0x1, URZ ;  /* 0x000000010c0c9899 */ /* 0x000fe400080006ff */
[----:B------:R-:W-:Y:S01]  /*0e20*/  @!UP1 ULEA UR7, UR37, UR7, 0x18 ;  /* 0x0000000725079291 */ /* 0x000fe2000f8ec0ff */
[----:B------:R-:W-:Y:S01]  /*0e30*/  VOTEU.ALL UP1, P1 ;  /* 0x0000000000ff7886 */ /* 0x000fe20000820000 */
[----:B------:R-:W-:Y:S01]  /*0e40*/  UISETP.NE.AND UP4, UPT, UR10, URZ, UPT ;  /* 0x000000ff0a00728c */ /* 0x000fe2000bf85270 */
[----:B------:R-:W3:Y:S09]  /*0e50*/  FENCE.VIEW.ASYNC.S ;  /* 0x00000000000073c6 */ /* 0x000ef20000000000 */
[----:B---3--:R3:W4:Y:S01]  /*0e60*/  @!UP1 SYNCS.EXCH.64 URZ, [UR7+0x150], UR12 ;  /* 0x0001500c07ff95b2 */ /* 0x0087220008000100 */
[----:B--2---:R-:W-:-:S09]  /*0e70*/  UISETP.EQ.U32.AND UP1, UPT, UR8, 0x1, UPT ;  /* 0x000000010800788c */ /* 0x004fd2000bf22070 */
[----:B------:R-:W-:Y:S05]  /*0e80*/  BRA.U !UP1, `(.L_x_15) ;  /* 0x0000000109087547 */ /* 0x000fea000b800000 */
[----:B-1--4-:R-:W-:Y:S01]  /*0e90*/  UCGABAR_ARV ;  /* 0x00000000000079c7 */ /* 0x012fe20008000000 */
[----:B------:R-:W-:Y:S05]  /*0ea0*/  BRA `(.L_x_16) ;  /* 0x0000000000047947 */ /* 0x000fea0003800000 */
.L_x_15:
[----:B-1--4-:R-:W-:Y:S01]  /*0eb0*/  NOP ;  /* 0x0000000000007918 */ /* 0x012fe20000000000 */
.L_x_16:
[----:B------:R-:W1:Y:S01]  /*0ec0*/  S2R R15, SR_CTAID.Y ;  /* 0x00000000000f7919 */ /* 0x000e620000002600 */
[----:B------:R-:W-:-:S05]  /*0ed0*/  CS2R.32 R91, SR_CgaSize ;  /* 0x00000000005b7805 */ /* 0x000fca0000008a00 */
[----:B------:R-:W-:-:S05]  /*0ee0*/  IMAD R91, R91, -0xa0, RZ ;  /* 0xffffff605b5b7824 */ /* 0x000fca00078e02ff */
[----:B---3--:R-:W-:-:S14]  /*0ef0*/  R2UR UR7, R91 ;  /* 0x000000005b0772ca */ /* 0x008fdc00000e0000 */
[----:B------:R-:W2:Y:S01]  /*0f00*/  LDCU UR7, c[0x0][UR7+0x2b4] ;  /* 0x00005680070777ac */ /* 0x000ea20008000800 */
[----:B------:R-:W-:-:S05]  /*0f10*/  CS2R.32 R0, SR_CgaSize ;  /* 0x0000000000007805 */ /* 0x000fca0000008a00 */
[----:B------:R-:W-:-:S06]  /*0f20*/  IMAD R0, R0, -0xa0, RZ ;  /* 0xffffff6000007824 */ /* 0x000fcc00078e02ff */
[----:B------:R-:W3:Y:S01]  /*0f30*/  LDC R0, c[0x0][R0+0x2a4] ;  /* 0x0000a90000007b82 */ /* 0x000ee20000000800 */
[----:B------:R-:W-:Y:S01]  /*0f40*/  PRMT R8, RZ, 0x7610, R8 ;  /* 0x00007610ff087816 */ /* 0x000fe20000000008 */
[----:B------:R-:W4:Y:S01]  /*0f50*/  S2R R9, SR_CTAID.X ;  /* 0x0000000000097919 */ /* 0x000f220000002500 */
[----:B------:R-:W-:-:S05]  /*0f60*/  CS2R.32 R91, SR_CgaSize ;  /* 0x00000000005b7805 */ /* 0x000fca0000008a00 */
[----:B------:R-:W-:-:S05]  /*0f70*/  IMAD R91, R91, -0xa0, RZ ;  /* 0xffffff605b5b7824 */ /* 0x000fca00078e02ff */
[----:B------:R-:W-:-:S14]  /*0f80*/  R2UR UR8, R91 ;  /* 0x000000005b0872ca */ /* 0x000fdc00000e0000 */
[----:B------:R-:W3:Y:S01]  /*0f90*/  LDCU UR8, c[0x0][UR8+0x2b0] ;  /* 0x00005600080877ac */ /* 0x000ee20008000800 */
[----:B------:R-:W-:Y:S01]  /*0fa0*/  UISETP.NE.AND UP2, UPT, UR10, 0x2, UPT ;  /* 0x000000020a00788c */ /* 0x000fe2000bf45270 */
[----:B------:R-:W2:Y:S01]  /*0fb0*/  LDC R11, c[0x0][0xb24] ;  /* 0x0002c900ff0b7b82 */ /* 0x000ea20000000800 */
[----:B------:R-:W-:-:S05]  /*0fc0*/  CS2R.32 R2, SR_CgaSize ;  /* 0x0000000000027805 */ /* 0x000fca0000008a00 */
[----:B------:R-:W-:-:S06]  /*0fd0*/  IMAD R2, R2, -0xa0, RZ ;  /* 0xffffff6002027824 */ /* 0x000fcc00078e02ff */
[----:B------:R-:W3:Y:S08]  /*0fe0*/  LDC R2, c[0x0][R2+0x2a0] ;  /* 0x0000a80002027b82 */ /* 0x000ef00000000800 */
[----:B------:R-:W3:Y:S01]  /*0ff0*/  LDC R40, c[0x0][0xb24] ;  /* 0x0002c900ff287b82 */ /* 0x000ee20000000800 */
[----:B-1----:R-:W-:-:S07]  /*1000*/  I2FP.F32.U32 R90, R15 ;  /* 0x0000000f005a7245 */ /* 0x002fce0000201000 */
[----:B------:R-:W1:Y:S01]  /*1010*/  S2UR UR36, SR_CTAID.Z ;  /* 0x00000000002479c3 */ /* 0x000e620000002700 */
[----:B--2---:R-:W-:Y:S01]  /*1020*/  ISETP.GE.AND P0, PT, R11, 0x1, PT ;  /* 0x000000010b00780c */ /* 0x004fe20003f06270 */
[----:B----4-:R-:W-:Y:S01]  /*1030*/  IMAD.MOV.U32 R14, RZ, RZ, R9 ;  /* 0x000000ffff0e7224 */ /* 0x010fe200078e0009 */
[----:B------:R-:W-:Y:S01]  /*1040*/  I2FP.F32.U32 R91, R9 ;  /* 0x00000009005b7245 */ /* 0x000fe20000201000 */
[----:B------:R-:W-:Y:S01]  /*1050*/  FMUL R90, R90, UR7 ;  /* 0x000000075a5a7c20 */ /* 0x000fe20008400000 */
[----:B------:R-:W2:Y:S03]  /*1060*/  LDCU UR7, c[0x0][0xb30] ;  /* 0x00016600ff0777ac */ /* 0x000ea60008000800 */
[----:B---3--:R-:W-:Y:S02]  /*1070*/  FMUL R91, R91, UR8 ;  /* 0x000000085b5b7c20 */ /* 0x008fe40008400000 */
[----:B------:R-:W3:Y:S08]  /*1080*/  F2I.U32.TRUNC.NTZ R90, R90 ;  /* 0x0000005a005a7305 */ /* 0x000ef0000020f000 */
[----:B------:R-:W4:Y:S01]  /*1090*/  F2I.U32.TRUNC.NTZ R91, R91 ;  /* 0x0000005b005b7305 */ /* 0x000f22000020f000 */
[----:B--2---:R-:W-:Y:S01]  /*10a0*/  UISETP.NE.AND UP3, UPT, UR7, 0x1, UPT ;  /* 0x000000010700788c */ /* 0x004fe2000bf65270 */
[----:B---3--:R-:W-:-:S05]  /*10b0*/  IADD3 R90, PT, PT, -R90, RZ, RZ ;  /* 0x000000ff5a5a7210 */ /* 0x008fca0007ffe1ff */
[----:B------:R-:W-:Y:S01]  /*10c0*/  IMAD R90, R0, R90, R15 ;  /* 0x0000005a005a7224 */ /* 0x000fe200078e020f */
[----:B------:R-:W-:Y:S01]  /*10d0*/  PRMT R0, RZ, 0x7610, R0 ;  /* 0x00007610ff007816 */ /* 0x000fe20000000000 */
[----:B----4-:R-:W-:-:S04]  /*10e0*/  IMAD.MOV R91, RZ, RZ, -R91 ;  /* 0x000000ffff5b7224 */ /* 0x010fc800078e0a5b */
[----:B------:R-:W-:Y:S01]  /*10f0*/  IMAD R91, R2, R91, R9 ;  /* 0x0000005b025b7224 */ /* 0x000fe200078e0209 */
[----:B-1----:R-:W-:Y:S06]  /*1100*/  BRA.U UP4, `(.L_x_17) ;  /* 0x0000000104247547 */ /* 0x002fec000b800000 */
[----:B------:R-:W-:Y:S01]  /*1110*/  ISETP.NE.AND P1, PT, R90, RZ, PT ;  /* 0x000000ff5a00720c */ /* 0x000fe20003f25270 */
[----:B------:R-:W-:Y:S01]  /*1120*/  IMAD.MOV.U32 R0, RZ, RZ, 0x3 ;  /* 0x00000003ff007424 */ /* 0x000fe200078e00ff */
[C---:B------:R-:W-:Y:S02]  /*1130*/  LOP3.LUT R2, R91.reuse, 0xfffffffe, RZ, 0xc0, !PT ;  /* 0xfffffffe5b027812 */ /* 0x040fe400078ec0ff */
[----:B------:R-:W-:Y:S02]  /*1140*/  ISETP.LT.U32.OR P1, PT, R91, 0x2, !P1 ;  /* 0x000000025b00780c */ /* 0x000fe40004f21470 */
[----:B------:R-:W-:Y:S02]  /*1150*/  SHF.L.U32 R0, R0, R2, RZ ;  /* 0x0000000200007219 */ /* 0x000fe400000006ff */
[----:B------:R-:W-:Y:S02]  /*1160*/  SEL R4, RZ, 0x1, !P1 ;  /* 0x00000001ff047807 */ /* 0x000fe40004800000 */
[----:B------:R-:W-:-:S05]  /*1170*/  SEL R3, RZ, 0x2, !P1 ;  /* 0x00000002ff037807 */ /* 0x000fca0004800000 */
[----:B------:R-:W-:-:S05]  /*1180*/  IMAD.IADD R3, R4, 0x1, R3 ;  /* 0x0000000104037824 */ /* 0x000fca00078e0203 */
[----:B------:R-:W-:Y:S02]  /*1190*/  PRMT R8, R3, 0x7610, R8 ;  /* 0x0000761003087816 */ /* 0x000fe40000000008 */
.L_x_17:
[----:B------:R-:W-:Y:S05]  /*11a0*/  @!P0 BRA `(.L_x_18) ;  /* 0x0000000000b88947 */ /* 0x000fea0003800000 */
[----:B------:R-:W1:Y:S01]  /*11b0*/  LDC.64 R4, c[0x0][0xb18] ;  /* 0x0002c600ff047b82 */ /* 0x000e620000000a00 */
[----:B------:R-:W-:-:S07]  /*11c0*/  ISETP.NE.AND P0, PT, R11, 0x1, PT ;  /* 0x000000010b00780c */ /* 0x000fce0003f05270 */
[----:B------:R-:W2:Y:S08]  /*11d0*/  LDC R14, c[0x0][0xb0c] ;  /* 0x0002c300ff0e7b82 */ /* 0x000eb00000000800 */
[----:B------:R-:W3:Y:S08]  /*11e0*/  LDC R16, c[0x0][0x370] ;  /* 0x0000dc00ff107b82 */ /* 0x000ef00000000800 */
[----:B------:R-:W4:Y:S01]  /*11f0*/  LDC R13, c[0x0][0x374] ;  /* 0x0000dd00ff0d7b82 */ /* 0x000f220000000800 */
[----:B-1----:R-:W-:-:S07]  /*1200*/  ISETP.NE.AND P1, PT, R4, 0x1, PT ;  /* 0x000000010400780c */ /* 0x002fce0003f25270 */
[----:B------:R-:W3:Y:S01]  /*1210*/  LDC.64 R6, c[0x0][0xb10] ;  /* 0x0002c400ff067b82 */ /* 0x000ee20000000a00 */
[----:B--2---:R-:W-:-:S07]  /*1220*/  ISETP.NE.AND P2, PT, R14, 0x1, PT ;  /* 0x000000010e00780c */ /* 0x004fce0003f45270 */
[----:B------:R-:W1:Y:S08]  /*1230*/  LDC R12, c[0x0][0xb20] ;  /* 0x0002c800ff0c7b82 */ /* 0x000e700000000800 */
[----:B------:R-:W2:Y:S01]  /*1240*/  LDC.64 R2, c[0x0][0xb28] ;  /* 0x0002ca00ff027b82 */ /* 0x000ea20000000a00 */
[----:B----4-:R-:W-:-:S04]  /*1250*/  IMAD.HI.U32 R17, R13, R5, RZ ;  /* 0x000000050d117227 */ /* 0x010fc800078e00ff */
[----:B------:R-:W-:-:S04]  /*1260*/  IMAD.HI.U32 R5, R15, R5, RZ ;  /* 0x000000050f057227 */ /* 0x000fc800078e00ff */
[----:B---3--:R-:W-:-:S05]  /*1270*/  IMAD.HI.U32 R18, R16, R6, RZ ;  /* 0x0000000610127227 */ /* 0x008fca00078e00ff */
[-C--:B------:R-:W-:Y:S01]  /*1280*/  @P2 SHF.R.U32.HI R16, RZ, R7.reuse, R18 ;  /* 0x00000007ff102219 */ /* 0x080fe20000011612 */
[----:B------:R-:W-:Y:S01]  /*1290*/  IMAD.HI.U32 R18, R9, R6, RZ ;  /* 0x0000000609127227 */ /* 0x000fe200078e00ff */
[-C--:B-1----:R-:W-:Y:S02]  /*12a0*/  @P1 SHF.R.U32.HI R13, RZ, R12.reuse, R17 ;  /* 0x0000000cff0d1219 */ /* 0x082fe40000011611 */
[----:B------:R-:W-:Y:S02]  /*12b0*/  SHF.R.U32.HI R5, RZ, R12, R5 ;  /* 0x0000000cff057219 */ /* 0x000fe40000011605 */
[----:B------:R-:W-:Y:S02]  /*12c0*/  SHF.R.U32.HI R18, RZ, R7, R18 ;  /* 0x00000007ff127219 */ /* 0x000fe40000011612 */
[----:B------:R-:W-:Y:S01]  /*12d0*/  SEL R5, R15, R5, !P1 ;  /* 0x000000050f057207 */ /* 0x000fe20004800000 */
[----:B--2---:R-:W-:Y:S01]  /*12e0*/  IMAD.HI.U32 R17, R13, R2, RZ ;  /* 0x000000020d117227 */ /* 0x004fe200078e00ff */
[----:B------:R-:W-:-:S03]  /*12f0*/  SEL R18, R9, R18, !P2 ;  /* 0x0000001209127207 */ /* 0x000fc60005000000 */
[----:B------:R-:W-:Y:S01]  /*1300*/  IMAD.HI.U32 R6, R16, R2, RZ ;  /* 0x0000000210067227 */ /* 0x000fe200078e00ff */
[----:B------:R-:W-:-:S04]  /*1310*/  @P0 SHF.R.U32.HI R13, RZ, R3, R17 ;  /* 0x00000003ff0d0219 */ /* 0x000fc80000011611 */
[----:B------:R-:W-:Y:S01]  /*1320*/  @P0 SHF.R.U32.HI R16, RZ, R3, R6 ;  /* 0x00000003ff100219 */ /* 0x000fe20000011606 */
[----:B------:R-:W-:-:S04]  /*1330*/  IMAD R13, R13, R11, RZ ;  /* 0x0000000b0d0d7224 */ /* 0x000fc800078e02ff */
[----:B------:R-:W-:Y:S01]  /*1340*/  IMAD R6, R16, R11, RZ ;  /* 0x0000000b10067224 */ /* 0x000fe200078e02ff */
[----:B------:R-:W-:-:S04]  /*1350*/  ISETP.GE.AND P1, PT, R5, R13, PT ;  /* 0x0000000d0500720c */ /* 0x000fc80003f26270 */
[----:B------:R-:W-:Y:S01]  /*1360*/  ISETP.GE.OR P1, PT, R18, R6, P1 ;  /* 0x000000061200720c */ /* 0x000fe20000f26670 */
[----:B------:R-:W-:-:S05]  /*1370*/  IMAD.HI.U32 R6, R5, R2, RZ ;  /* 0x0000000205067227 */ /* 0x000fca00078e00ff */
[----:B------:R-:W-:-:S04]  /*1380*/  SHF.R.U32.HI R6, RZ, R3, R6 ;  /* 0x00000003ff067219 */ /* 0x000fc80000011606 */
[----:B------:R-:W-:-:S03]  /*1390*/  SEL R6, R5, R6, !P0 ;  /* 0x0000000605067207 */ /* 0x000fc60004000000 */
[----:B------:R-:W-:Y:S01]  /*13a0*/  @!P1 IMAD.HI.U32 R7, R18, R2, RZ ;  /* 0x0000000212079227 */ /* 0x000fe200078e00ff */
[----:B------:R-:W-:-:S04]  /*13b0*/  IADD3 R2, PT, PT, -R6, RZ, RZ ;  /* 0x000000ff06027210 */ /* 0x000fc80007ffe1ff */
[----:B------:R-:W-:Y:S01]  /*13c0*/  @!P1 SHF.R.U32.HI R3, RZ, R3, R7 ;  /* 0x00000003ff039219 */ /* 0x000fe20000011607 */
[----:B------:R-:W-:Y:S01]  /*13d0*/  IMAD R2, R11, R2, R5 ;  /* 0x000000020b027224 */ /* 0x000fe200078e0205 */
[----:B------:R-:W-:Y:S02]  /*13e0*/  IADD3 R7, PT, PT, -R5, RZ, RZ ;  /* 0x000000ff05077210 */ /* 0x000fe40007ffe1ff */
[----:B------:R-:W-:-:S03]  /*13f0*/  @!P1 SEL R3, R18, R3, !P0 ;  /* 0x0000000312039207 */ /* 0x000fc60004000000 */
[----:B------:R-:W-:Y:S02]  /*1400*/  IMAD R7, R4, R7, R15 ;  /* 0x0000000704077224 */ /* 0x000fe400078e020f */
[--C-:B------:R-:W-:Y:S02]  /*1410*/  @!P1 IMAD.IADD R6, R6, 0x1, -R3.reuse ;  /* 0x0000000106069824 */ /* 0x100fe400078e0a03 */
[----:B------:R-:W-:Y:S01]  /*1420*/  @!P1 IMAD R3, R2, R16, R3 ;  /* 0x0000001002039224 */ /* 0x000fe200078e0203 */
[----:B------:R-:W-:Y:S01]  /*1430*/  IADD3 R2, PT, PT, -R18, RZ, RZ ;  /* 0x000000ff12027210 */ /* 0x000fe20007ffe1ff */
[----:B------:R-:W-:Y:S02]  /*1440*/  @!P1 IMAD R5, R6, R11, R18 ;  /* 0x0000000b06059224 */ /* 0x000fe400078e0212 */
[----:B------:R-:W-:Y:S02]  /*1450*/  @!P1 IMAD.MOV.U32 R18, RZ, RZ, R3 ;  /* 0x000000ffff129224 */ /* 0x000fe400078e0003 */
[----:B------:R-:W-:-:S02]  /*1460*/  IMAD R2, R14, R2, R9 ;  /* 0x000000020e027224 */ /* 0x000fc400078e0209 */
[----:B------:R-:W-:Y:S02]  /*1470*/  IMAD R15, R5, R4, R7 ;  /* 0x00000004050f7224 */ /* 0x000fe400078e0207 */
[----:B------:R-:W-:Y:S02]  /*1480*/  IMAD R14, R18, R14, R2 ;  /* 0x0000000e120e7224 */ /* 0x000fe400078e0202 */
.L_x_18:
[----:B------:R-:W-:Y:S05]  /*1490*/  BRA.U UP3, `(.L_x_19) ;  /* 0x0000000103407547 */ /* 0x000fea000b800000 */
[----:B------:R-:W1:Y:S08]  /*14a0*/  LDC.64 R4, c[0x0][0xb10] ;  /* 0x0002c400ff047b82 */ /* 0x000e700000000a00 */
[----:B------:R-:W2:Y:S08]  /*14b0*/  LDC.64 R2, c[0x0][0xb18] ;  /* 0x0002c600ff027b82 */ /* 0x000eb00000000a00 */
[----:B------:R-:W3:Y:S08]  /*14c0*/  LDC R6, c[0x0][0xb20] ;  /* 0x0002c800ff067b82 */ /* 0x000ef00000000800 */
[----:B------:R-:W4:Y:S01]  /*14d0*/  LDC R7, c[0x0][0xb0c] ;  /* 0x0002c300ff077b82 */ /* 0x000f220000000800 */
[----:B-1----:R-:W-:-:S05]  /*14e0*/  IMAD.HI.U32 R4, R14, R4, RZ ;  /* 0x000000040e047227 */ /* 0x002fca00078e00ff */
[----:B------:R-:W-:Y:S01]  /*14f0*/  SHF.R.U32.HI R4, RZ, R5, R4 ;  /* 0x00000005ff047219 */ /* 0x000fe20000011604 */
[----:B--2---:R-:W-:Y:S01]  /*1500*/  IMAD.HI.U32 R3, R15, R3, RZ ;  /* 0x000000030f037227 */ /* 0x004fe200078e00ff */
[----:B------:R-:W-:-:S04]  /*1510*/  ISETP.NE.AND P0, PT, R2, 0x1, PT ;  /* 0x000000010200780c */ /* 0x000fc80003f05270 */
[----:B---3--:R-:W-:-:S04]  /*1520*/  SHF.R.U32.HI R3, RZ, R6, R3 ;  /* 0x00000006ff037219 */ /* 0x008fc80000011603 */
[----:B------:R-:W-:Y:S02]  /*1530*/  SEL R3, R15, R3, !P0 ;  /* 0x000000030f037207 */ /* 0x000fe40004000000 */
[----:B----4-:R-:W-:-:S04]  /*1540*/  ISETP.NE.AND P1, PT, R7, 0x1, PT ;  /* 0x000000010700780c */ /* 0x010fc80003f25270 */
[----:B------:R-:W-:-:S05]  /*1550*/  SEL R5, R14, R4, !P1 ;  /* 0x000000040e057207 */ /* 0x000fca0004800000 */
[----:B------:R-:W-:Y:S02]  /*1560*/  IMAD.IADD R4, R3, 0x1, -R5 ;  /* 0x0000000103047824 */ /* 0x000fe400078e0a05 */
[----:B------:R-:W-:Y:S02]  /*1570*/  IMAD.IADD R3, R5, 0x1, -R3 ;  /* 0x0000000105037824 */ /* 0x000fe400078e0a03 */
[----:B------:R-:W-:Y:S02]  /*1580*/  IMAD R14, R4, R7, R14 ;  /* 0x00000007040e7224 */ /* 0x000fe400078e020e */
[----:B------:R-:W-:Y:S02]  /*1590*/  IMAD R15, R3, R2, R15 ;  /* 0x00000002030f7224 */ /* 0x000fe400078e020f */
.L_x_19:
[----:B------:R-:W-:Y:S05]  /*15a0*/  BRA.U !UP1, `(.L_x_20) ;  /* 0x00000001090c7547 */ /* 0x000fea000b800000 */
[----:B------:R-:W-:Y:S01]  /*15b0*/  UCGABAR_WAIT ;  /* 0x0000000000007dc7 */ /* 0x000fe20008000000 */
[----:B------:R-:W-:Y:S01]  /*15c0*/  CCTL.IVALL ;  /* 0x00000000ff00798f */ /* 0x000fe20002000000 */
[----:B------:R-:W-:Y:S05]  /*15d0*/  BRA `(.L_x_21) ;  /* 0x0000000000047947 */ /* 0x000fea0003800000 */
.L_x_20:
[----:B------:R-:W-:Y:S06]  /*15e0*/  BAR.SYNC.DEFER_BLOCKING 0x0 ;  /* 0x0000000000007b1d */ /* 0x000fec0000010000 */
.L_x_21:
[----:B------:R-:W-:Y:S05]  /*15f0*/  BRA.U UP2, `(.L_x_22) ;  /* 0x0000001502447547 */ /* 0x000fea000b800000 */
[----:B------:R-:W1:Y:S01]  /*1600*/  LDCU UR4, c[0x0][0x38c] ;  /* 0x00007180ff0477ac */ /* 0x000e620008000800 */
[----:B------:R-:W2:Y:S01]  /*1610*/  LDC R8, c[0x0][0x370] ;  /* 0x0000dc00ff087b82 */ /* 0x000ea20000000800 */
[C---:B------:R-:W-:Y:S01]  /*1620*/  IMAD.SHL.U32 R19, R9.reuse, 0x80, RZ ;  /* 0x0000008009137824 */ /* 0x040fe200078e00ff */
[----:B------:R-:W-:Y:S01]  /*1630*/  PLOP3.LUT P1, PT, PT, PT, UP5, 0x80, 0x8 ;  /* 0x000000000008781c */ /* 0x000fe20003f2f058 */
[----:B------:R-:W-:Y:S01]  /*1640*/  UISETP.NE.AND UP1, UPT, UR10, URZ, UPT ;  /* 0x000000ff0a00728c */ /* 0x000fe2000bf25270 */
[----:B------:R-:W-:Y:S01]  /*1650*/  ISETP.NE.AND P4, PT, R10, RZ, P5 ;  /* 0x000000ff0a00720c */ /* 0x000fe20002f85270 */
[----:B------:R-:W-:Y:S01]  /*1660*/  IMAD.SHL.U32 R18, R9, 0x40, RZ ;  /* 0x0000004009127824 */ /* 0x000fe200078e00ff */
[----:B------:R-:W-:Y:S01]  /*1670*/  PLOP3.LUT P1, PT, P1, PT, PT, 0x8, 0x80 ;  /* 0x000000000080781c */ /* 0x000fe20000f2e170 */
[----:B------:R-:W-:Y:S01]  /*1680*/  IMAD.MOV.U32 R17, RZ, RZ, 0x1 ;  /* 0x00000001ff117424 */ /* 0x000fe200078e00ff */
[----:B------:R-:W3:Y:S01]  /*1690*/  LDC R0, c[0x0][0x374] ;  /* 0x0000dd00ff007b82 */ /* 0x000ee20000000800 */
[----:B------:R-:W-:Y:S01]  /*16a0*/  IMAD.MOV.U32 R16, RZ, RZ, RZ ;  /* 0x000000ffff107224 */ /* 0x000fe200078e00ff */
[----:B------:R-:W-:Y:S01]  /*16b0*/  CS2R R12, SRZ ;  /* 0x00000000000c7805 */ /* 0x000fe2000001ff00 */
[----:B------:R-:W-:Y:S01]  /*16c0*/  IMAD.MOV.U32 R11, RZ, RZ, 0x1 ;  /* 0x00000001ff0b7424 */ /* 0x000fe200078e00ff */
[----:B------:R-:W-:Y:S01]  /*16d0*/  LOP3.LUT R19, R19, 0x80, RZ, 0xc0, !PT ;  /* 0x0000008013137812 */ /* 0x000fe200078ec0ff */
[----:B------:R-:W4:Y:S01]  /*16e0*/  LDCU.64 UR14, c[0x0][0x348] ;  /* 0x00006900ff0e77ac */ /* 0x000f220008000a00 */
[----:B-1----:R-:W-:-:S02]  /*16f0*/  UIADD3 UR5, UPT, UPT, UR4, 0x3f, URZ ;  /* 0x0000003f04057890 */ /* 0x002fc4000fffe0ff */
[----:B------:R-:W-:Y:S02]  /*1700*/  USEL UR22, UR6, 0x2, UP1 ;  /* 0x0000000206167887 */ /* 0x000fe40008800000 */
[----:B------:R-:W-:Y:S01]  /*1710*/  USHF.R.S32.HI UR7, URZ, 0x1f, UR5 ;  /* 0x0000001fff077899 */ /* 0x000fe20008011405 */
[----:B------:R-:W-:-:S03]  /*1720*/  UMOV UR23, URZ ;  /* 0x000000ff00177c82 */ /* 0x000fc60008000000 */
[----:B------:R-:W-:Y:S02]  /*1730*/  ULEA.HI UR7, UR7, UR5, URZ, 0x6 ;  /* 0x0000000507077291 */ /* 0x000fe4000f8f30ff */
[----:B------:R-:W-:Y:S02]  /*1740*/  UIADD3 UR5, UPT, UPT, UR4, -0x1, URZ ;  /* 0xffffffff04057890 */ /* 0x000fe4000fffe0ff */
[----:B------:R-:W-:Y:S02]  /*1750*/  USHF.R.S32.HI UR7, URZ, 0x6, UR7 ;  /* 0x00000006ff077899 */ /* 0x000fe40008011407 */
[----:B------:R-:W-:Y:S02]  /*1760*/  UISETP.GE.U32.AND UP2, UPT, UR5, -0x7f, UPT ;  /* 0xffffff810500788c */ /* 0x000fe4000bf46070 */
[----:B------:R-:W-:Y:S02]  /*1770*/  UISETP.LT.U32.AND UP0, UPT, UR7, 0x8, UPT ;  /* 0x000000080700788c */ /* 0x000fe4000bf01070 */
[----:B------:R-:W-:-:S02]  /*1780*/  UIADD3 UR4, UPT, UPT, UR4, 0x7e, URZ ;  /* 0x0000007e04047890 */ /* 0x000fc4000fffe0ff */
[----:B------:R-:W-:-:S04]  /*1790*/  USEL UR5, UR7, 0x8, UP0 ;  /* 0x0000000807057887 */ /* 0x000fc80008000000 */
[----:B------:R-:W-:Y:S02]  /*17a0*/  UIADD3 UR21, UPT, UPT, UR5, -0x1, URZ ;  /* 0xffffffff05157890 */ /* 0x000fe4000fffe0ff */
[----:B------:R-:W-:Y:S02]  /*17b0*/  @UP2 UIADD3 UR21, UPT, UPT, UR5, URZ, URZ ;  /* 0x000000ff05152290 */ /* 0x000fe4000fffe0ff */
[----:B------:R-:W-:Y:S02]  /*17c0*/  UIADD3 UR24, UPT, UPT, UR7, -UR5, URZ ;  /* 0x8000000507187290 */ /* 0x000fe4000fffe0ff */
[----:B------:R-:W-:Y:S02]  /*17d0*/  UIADD3 UR13, UPT, UPT, UR21, 0x1, URZ ;  /* 0x00000001150d7890 */ /* 0x000fe4000fffe0ff */
[----:B--2-4-:R-:W-:-:S12]  /*17e0*/  UIADD3 UR21, UPT, UPT, -UR21, URZ, URZ ;  /* 0x000000ff15157290 */ /* 0x014fd8000fffe1ff */
.L_x_42:
[----:B------:R-:W-:Y:S01]  /*17f0*/  UISETP.NE.AND UP0, UPT, UR37, URZ, UPT ;  /* 0x000000ff2500728c */ /* 0x000fe2000bf05270 */
[----:B------:R-:W1:Y:S08]  /*1800*/  S2UR UR37, SR_CgaCtaId ;  /* 0x00000000002579c3 */ /* 0x000e700000008800 */
[----:B------:R-:W-:Y:S05]  /*1810*/  BRA.U UP0, `(.L_x_23) ;  /* 0x0000000100347547 */ /* 0x000fea000b800000 */
[----:B------:R-:W2:Y:S01]  /*1820*/  S2R R2, SR_CgaCtaId ;  /* 0x0000000000027919 */ /* 0x000ea20000008800 */
[----:B------:R-:W-:-:S04]  /*1830*/  MOV R3, 0x400 ;  /* 0x0000040000037802 */ /* 0x000fc80000000f00 */
[----:B--2---:R-:W-:Y:S02]  /*1840*/  LEA R2, R2, R3, 0x18 ;  /* 0x0000000302027211 */ /* 0x004fe400078ec0ff */
[----:B------:R-:W-:-:S03]  /*1850*/  SHF.L.U32 R3, R11, 0x1f, RZ ;  /* 0x0000001f0b037819 */ /* 0x000fc600000006ff */
[----:B------:R-:W-:-:S04]  /*1860*/  IMAD R2, R12, 0x8, R2 ;  /* 0x000000080c027824 */ /* 0x000fc800078e0202 */
[----:B------:R-:W2:Y:S02]  /*1870*/  SYNCS.PHASECHK.TRANS64.TRYWAIT P0, [R2+URZ+0x140], R3 ;  /* 0x00014003020075a7 */ /* 0x000ea400080011ff */
[----:B--2---:R-:W-:Y:S05]  /*1880*/  @!P0 BRA `(.L_x_24) ;  /* 0x0000008000708947 */ /* 0x004fea0003800000 */
.L_x_153:
[----:B------:R-:W-:Y:S01]  /*1890*/  VIADD R12, R12, 0x1 ;  /* 0x000000010c0c7836 */ /* 0x000fe20000000000 */
[----:B------:R2:W-:Y:S04]  /*18a0*/  SYNCS.ARRIVE.TRANS64.A1T0 RZ, [R2+URZ+0x130], RZ ;  /* 0x000130ff02ff79a7 */ /* 0x0005e800081000ff */
[----:B------:R-:W-:-:S04]  /*18b0*/  ISETP.NE.AND P0, PT, R12, 0x2, PT ;  /* 0x000000020c00780c */ /* 0x000fc80003f05270 */
[----:B------:R-:W-:Y:S02]  /*18c0*/  SEL R12, R12, RZ, P0 ;  /* 0x000000ff0c0c7207 */ /* 0x000fe40000000000 */
[----:B--2---:R-:W-:-:S04]  /*18d0*/  SEL R2, RZ, 0x1, P0 ;  /* 0x00000001ff027807 */ /* 0x004fc80000000000 */
[----:B------:R-:W-:-:S07]  /*18e0*/  LOP3.LUT R11, R11, R2, RZ, 0x3c, !PT ;  /* 0x000000020b0b7212 */ /* 0x000fce00078e3cff */
.L_x_23:
[----:B------:R-:W-:Y:S01]  /*18f0*/  UMOV UR6, 0x400 ;  /* 0x0000040000067882 */ /* 0x000fe20000000000 */
[----:B------:R-:W-:Y:S01]  /*1900*/  SHF.L.U32 R2, R17, 0x1f, RZ ;  /* 0x0000001f11027819 */ /* 0x000fe200000006ff */
[----:B-1----:R-:W-:Y:S01]  /*1910*/  ULEA UR6, UR37, UR6, 0x18 ;  /* 0x0000000625067291 */ /* 0x002fe2000f8ec0ff */
[----:B------:R-:W-:Y:S01]  /*1920*/  R2UR UR35, R18 ;  /* 0x00000000122372ca */ /* 0x000fe200000e0000 */
[----:B------:R-:W-:Y:S01]  /*1930*/  UISETP.GE.U32.AND UP0, UPT, UR4, 0x7f, UPT ;  /* 0x0000007f0400788c */ /* 0x000fe2000bf06070 */
[----:B------:R-:W-:Y:S01]  /*1940*/  R2UR UR11, R19 ;  /* 0x00000000130b72ca */ /* 0x000fe200000e0000 */
[----:B------:R-:W-:Y:S01]  /*1950*/  ULEA UR8, UR23, UR6, 0x3 ;  /* 0x0000000617087291 */ /* 0x000fe2000f8e18ff */
[----:B------:R-:W-:-:S08]  /*1960*/  UMOV UR25, URZ ;  /* 0x000000ff00197c82 */ /* 0x000fd00008000000 */
[----:B------:R1:W2:Y:S01]  /*1970*/  SYNCS.PHASECHK.TRANS64.TRYWAIT P0, [UR8+0x40], R2 ;  /* 0x00004002ff0075a7 */ /* 0x0002a20008001108 */
[----:B------:R-:W-:-:S13]  /*1980*/  R2UR UR8, R15 ;  /* 0x000000000f0872ca */ /* 0x000fda00000e0000 */
[----:B------:R-:W-:Y:S01]  /*1990*/  ULEA UR11, UR8, UR11, 0x8 ;  /* 0x0000000b080b7291 */ /* 0x000fe2000f8e40ff */
[----:B-1----:R-:W-:-:S05]  /*19a0*/  LEA.HI R2, R14, R14, RZ, 0x1 ;  /* 0x0000000e0e027211 */ /* 0x002fca00078f08ff */
[----:B------:R-:W-:-:S05]  /*19b0*/  IMAD.SHL.U32 R2, R2, 0x40, RZ ;  /* 0x0000004002027824 */ /* 0x000fca00078e00ff */
[----:B------:R-:W-:-:S04]  /*19c0*/  LOP3.LUT R2, R2, 0xffffff80, RZ, 0xc0, !PT ;  /* 0xffffff8002027812 */ /* 0x000fc800078ec0ff */
[----:B------:R-:W-:-:S13]  /*19d0*/  R2UR UR9, R2 ;  /* 0x00000000020972ca */ /* 0x000fda00000e0000 */
[----:B------:R-:W-:Y:S01]  /*19e0*/  ULOP3.LUT UR35, UR9, 0x40, UR35, 0xf8, !UPT ;  /* 0x0000004009237892 */ /* 0x000fe2000f8ef823 */
[----:B------:R-:W-:Y:S11]  /*19f0*/  BRA.U !UP0, `(.L_x_25) ;  /* 0x0000000108c07547 */ /* 0x000ff6000b800000 */
[----:B------:R-:W-:Y:S01]  /*1a00*/  UMOV UR16, UR21 ;  /* 0x0000001500107c82 */ /* 0x000fe20008000000 */
[----:B------:R-:W-:Y:S01]  /*1a10*/  UMOV UR17, UR23 ;  /* 0x0000001700117c82 */ /* 0x000fe20008000000 */
[----:B------:R-:W-:-:S05]  /*1a20*/  UMOV UR34, URZ ;  /* 0x000000ff00227c82 */ /* 0x000fca0008000000 */
.L_x_31:
[----:B------:R-:W-:Y:S01]  /*1a30*/  ULEA UR33, UR17, UR6, 0x3 ;  /* 0x0000000611217291 */ /* 0x000fe2000f8e18ff */
[----:B------:R-:W-:Y:S01]  /*1a40*/  @P5 MOV R3, 0xc000 ;  /* 0x0000c00000035802 */ /* 0x000fe20000000f00 */
[----:B-12-4-:R-:W-:Y:S10]  /*1a50*/  @P0 BRA `(.L_x_26) ;  /* 0x00000000000c0947 */ /* 0x016ff40003800000 */
[----:B------:R-:W-:-:S04]  /*1a60*/  SHF.L.U32 R4, R17, 0x1f, RZ ;  /* 0x0000001f11047819 */ /* 0x000fc800000006ff */
[----:B------:R-:W1:Y:S02]  /*1a70*/  SYNCS.PHASECHK.TRANS64.TRYWAIT P0, [UR33+0x40], R4 ;  /* 0x00004004ff0075a7 */ /* 0x000e640008001121 */
[----:B-1----:R-:W-:Y:S05]  /*1a80*/  @!P0 BRA `(.L_x_27) ;  /* 0x0000008000048947 */ /* 0x002fea0003800000 */
.L_x_26:
[----:B------:R2:W-:Y:S01]  /*1a90*/  @P5 SYNCS.ARRIVE.TRANS64 RZ, [UR33], R3 ;  /* 0x00000003ffff59a7 */ /* 0x0005e20008000021 */
[----:B------:R-:W-:Y:S02]  /*1aa0*/  ULOP3.LUT UR8, UR22, 0x2, URZ, 0xfc, !UPT ;  /* 0x0000000216087892 */ /* 0x000fe4000f8efcff */
[----:B------:R-:W-:Y:S02]  /*1ab0*/  UIADD3 UR16, UPT, UPT, UR16, 0x1, URZ ;  /* 0x0000000110107890 */ /* 0x000fe4000fffe0ff */
[----:B------:R-:W-:Y:S02]  /*1ac0*/  UISETP.NE.AND UP0, UPT, UR8, 0x2, UPT ;  /* 0x000000020800788c */ /* 0x000fe4000bf05270 */
[----:B------:R-:W-:-:S07]  /*1ad0*/  UISETP.NE.AND UP2, UPT, UR16, 0x1, UPT ;  /* 0x000000011000788c */ /* 0x000fce000bf45270 */
[----:B------:R-:W-:Y:S05]  /*1ae0*/  BRA.U UP0, `(.L_x_28) ;  /* 0x0000000100047547 */ /* 0x000fea000b800000 */
[----:B------:R-:W-:Y:S05]  /*1af0*/  BPT.TRAP 0x1 ;  /* 0x000000040000795c */ /* 0x000fea0000300000 */
.L_x_28:
[----:B------:R-:W-:Y:S04]  /*1b00*/  BSSY.RECONVERGENT B0, `(.L_x_29) ;  /* 0x0000003000007945 */ /* 0x000fe80003800200 */
[----:B------:R-:W-:Y:S05]  /*1b10*/  @!P4 BRA `(.L_x_30) ;  /* 0x000000000004c947 */ /* 0x000fea0003800000 */
[----:B------:R-:W-:Y:S05]  /*1b20*/  BPT.TRAP 0x1 ;  /* 0x000000040000795c */ /* 0x000fea0000300000 */
.L_x_30:
[----:B------:R-:W-:Y:S05]  /*1b30*/  BSYNC.RECONVERGENT B0 ;  /* 0x0000000000007941 */ /* 0x000fea0003800200 */
.L_x_29:
[----:B------:R-:W-:Y:S02]  /*1b40*/  UIADD3 UR23, UPT, UPT, UR17, 0x1, URZ ;  /* 0x0000000111177890 */ /* 0x000fe4000fffe0ff */
[----:B------:R-:W-:Y:S02]  /*1b50*/  ULEA UR32, UR17, UR6, 0xd ;  /* 0x0000000611207291 */ /* 0x000fe4000f8e68ff */
[----:B------:R-:W-:Y:S02]  /*1b60*/  UISETP.NE.AND UP0, UPT, UR23, 0x8, UPT ;  /* 0x000000081700788c */ /* 0x000fe4000bf05270 */
[----:B------:R-:W-:Y:S02]  /*1b70*/  UIADD3 UR28, UP1, UPT, UR14, 0x80, URZ ;  /* 0x000000800e1c7890 */ /* 0x000fe4000ff3e0ff */
[----:B------:R-:W-:Y:S02]  /*1b80*/  USEL UR9, URZ, 0x1, UP0 ;  /* 0x00000001ff097887 */ /* 0x000fe40008000000 */
[----:B------:R-:W-:-:S02]  /*1b90*/  USEL UR23, UR23, URZ, UP0 ;  /* 0x000000ff17177287 */ /* 0x000fc40008000000 */
[----:B------:R-:W-:Y:S02]  /*1ba0*/  UIADD3 UR26, UP0, UPT, UR14, 0x180, URZ ;  /* 0x000001800e1a7890 */ /* 0x000fe4000ff1e0ff */
[----:B------:R-:W-:Y:S01]  /*1bb0*/  ULEA UR8, UR23, UR6, 0x3 ;  /* 0x0000000617087291 */ /* 0x000fe2000f8e18ff */
[----:B------:R-:W-:Y:S01]  /*1bc0*/  LOP3.LUT R17, R17, UR9, RZ, 0x3c, !PT ;  /* 0x0000000911117c12 */ /* 0x000fe2000f8e3cff */
[----:B------:R-:W-:Y:S02]  /*1bd0*/  ULOP3.LUT UR33, UR33, 0xfefffff8, URZ, 0xc0, !UPT ;  /* 0xfefffff821217892 */ /* 0x000fe4000f8ec0ff */
[----:B------:R-:W-:Y:S01]  /*1be0*/  UIADD3.X UR29, UPT, UPT, URZ, UR15, URZ, UP1, !UPT ;  /* 0x0000000fff1d7290 */ /* 0x000fe20008ffe4ff */
[----:B-1----:R-:W-:Y:S01]  /*1bf0*/  SHF.L.U32 R2, R17, 0x1f, RZ ;  /* 0x0000001f11027819 */ /* 0x002fe200000006ff */
[----:B------:R-:W-:Y:S02]  /*1c00*/  UIADD3 UR32, UPT, UPT, UR32, 0x8400, URZ ;  /* 0x0000840020207890 */ /* 0x000fe4000fffe0ff */
[----:B------:R-:W-:Y:S01]  /*1c10*/  UIADD3.X UR27, UPT, UPT, URZ, UR15, URZ, UP0, !UPT ;  /* 0x0000000fff1b7290 */ /* 0x000fe200087fe4ff */
[----:B------:R1:W4:Y:S01]  /*1c20*/  SYNCS.PHASECHK.TRANS64.TRYWAIT P0, [UR8+0x40], R2 ;  /* 0x00004002ff0075a7 */ /* 0x0003220008001108 */
[----:B------:R-:W-:Y:S01]  /*1c30*/  ULEA UR8, UR17, UR6, 0xe ;  /* 0x0000000611087291 */ /* 0x000fe2000f8e70ff */
[----:B------:R-:W-:Y:S01]  /*1c40*/  UMOV UR18, 0x0 ;  /* 0x0000000000127882 */ /* 0x000fe20000000000 */
[----:B------:R-:W-:-:S02]  /*1c50*/  UMOV UR19, 0x10000000 ;  /* 0x1000000000137882 */ /* 0x000fc40000000000 */
[----:B------:R-:W-:Y:S01]  /*1c60*/  UIADD3 UR8, UPT, UPT, UR8, 0x18400, URZ ;  /* 0x0001840008087890 */ /* 0x000fe2000fffe0ff */
[----:B------:R2:W-:Y:S01]  /*1c70*/  UTMALDG.3D.2CTA [UR32], [UR28], desc[UR18] ;  /* 0x000012201c0075b4 */ /* 0x0005e20008211000 */
[----:B------:R-:W-:Y:S01]  /*1c80*/  UMOV UR10, UR34 ;  /* 0x00000022000a7c82 */ /* 0x000fe20008000000 */
[----:B------:R-:W-:Y:S01]  /*1c90*/  UMOV UR12, UR36 ;  /* 0x00000024000c7c82 */ /* 0x000fe20008000000 */
[----:B------:R-:W-:Y:S01]  /*1ca0*/  UMOV UR9, UR33 ;  /* 0x0000002100097c82 */ /* 0x000fe20008000000 */
[----:B------:R-:W-:Y:S01]  /*1cb0*/  UMOV UR25, UR13 ;  /* 0x0000000d00197c82 */ /* 0x000fe20008000000 */
[----:B------:R-:W-:-:S03]  /*1cc0*/  UMOV UR17, UR23 ;  /* 0x0000001700117c82 */ /* 0x000fc60008000000 */
[----:B------:R1:W-:Y:S01]  /*1cd0*/  UTMALDG.3D.2CTA [UR8], [UR26], desc[UR18] ;  /* 0x000012081a0075b4 */ /* 0x0003e20008211000 */
[----:B--2---:R-:W-:Y:S01]  /*1ce0*/  UIADD3 UR34, UPT, UPT, UR34, 0x40, URZ ;  /* 0x0000004022227890 */ /* 0x004fe2000fffe0ff */
[----:B------:R-:W-:Y:S11]  /*1cf0*/  BRA.U UP2, `(.L_x_31) ;  /* 0xfffffffd024c7547 */ /* 0x000ff6000b83ffff */
.L_x_25:
[----:B-1----:R-:W-:Y:S01]  /*1d00*/  ULEA UR8, UR23, UR6, 0x3 ;  /* 0x0000000617087291 */ /* 0x002fe2000f8e18ff */
[----:B------:R-:W-:Y:S01]  /*1d10*/  SHF.L.U32 R2, R17, 0x1f, RZ ;  /* 0x0000001f11027819 */ /* 0x000fe200000006ff */
[----:B------:R-:W-:Y:S01]  /*1d20*/  @!P1 SYNCS.ARRIVE.TRANS64.A1T0 RZ, [UR6+0xc8], RZ ;  /* 0x0000c8ffffff99a7 */ /* 0x000fe20008100006 */
[----:B------:R-:W-:-:S06]  /*1d30*/  UISETP.GT.AND UP0, UPT, UR7, UR5, UPT ;  /* 0x000000050700728c */ /* 0x000fcc000bf04270 */
[----:B--2-4-:R1:W2:Y:S03]  /*1d40*/  SYNCS.PHASECHK.TRANS64.TRYWAIT P0, [UR8+0x40], R2 ;  /* 0x00004002ff0075a7 */ /* 0x0142a60008001108 */
[----:B------:R-:W-:Y:S05]  /*1d50*/  BRA.U !UP0, `(.L_x_32) ;  /* 0x0000000108c07547 */ /* 0x000fea000b800000 */
[----:B------:R-:W-:Y:S01]  /*1d60*/  UIADD3 UR26, UPT, UPT, UR24, UR25, URZ ;  /* 0x00000019181a7290 */ /* 0x000fe2000fffe0ff */
[----:B------:R-:W-:-:S11]  /*1d70*/  UMOV UR27, UR23 ;  /* 0x00000017001b7c82 */ /* 0x000fd60008000000 */
.L_x_38:
[----:B------:R-:W-:Y:S01]  /*1d80*/  ULEA UR17, UR27, UR6, 0x3 ;  /* 0x000000061b117291 */ /* 0x000fe2000f8e18ff */
[----:B--2---:R-:W-:Y:S01]  /*1d90*/  @P5 MOV R3, 0xc000 ;  /* 0x0000c00000035802 */ /* 0x004fe20000000f00 */
[----:B-12---:R-:W-:Y:S10]  /*1da0*/  @P0 BRA `(.L_x_33) ;  /* 0x00000000000c0947 */ /* 0x006ff40003800000 */
[----:B------:R-:W-:-:S04]  /*1db0*/  SHF.L.U32 R4, R17, 0x1f, RZ ;  /* 0x0000001f11047819 */ /* 0x000fc800000006ff */
[----:B------:R-:W2:Y:S02]  /*1dc0*/  SYNCS.PHASECHK.TRANS64.TRYWAIT P0, [UR17+0x40], R4 ;  /* 0x00004004ff0075a7 */ /* 0x000ea40008001111 */
[----:B--2---:R-:W-:Y:S05]  /*1dd0*/  @!P0 BRA `(.L_x_34) ;  /* 0x0000007c00488947 */ /* 0x004fea0003800000 */
.L_x_33:
[----:B------:R2:W-:Y:S01]  /*1de0*/  @P5 SYNCS.ARRIVE.TRANS64 RZ, [UR17], R3 ;  /* 0x00000003ffff59a7 */ /* 0x0005e20008000011 */
[----:B------:R-:W-:-:S04]  /*1df0*/  ULOP3.LUT UR8, UR22, 0x2, URZ, 0xfc, !UPT ;  /* 0x0000000216087892 */ /* 0x000fc8000f8efcff */
[----:B------:R-:W-:-:S09]  /*1e00*/  UISETP.NE.AND UP0, UPT, UR8, 0x2, UPT ;  /* 0x000000020800788c */ /* 0x000fd2000bf05270 */
[----:B------:R-:W-:Y:S05]  /*1e10*/  BRA.U UP0, `(.L_x_35) ;  /* 0x0000000100047547 */ /* 0x000fea000b800000 */
[----:B------:R-:W-:Y:S05]  /*1e20*/  BPT.TRAP 0x1 ;  /* 0x000000040000795c */ /* 0x000fea0000300000 */
.L_x_35:
[----:B------:R-:W-:Y:S04]  /*1e30*/  BSSY.RECONVERGENT B0, `(.L_x_36) ;  /* 0x0000003000007945 */ /* 0x000fe80003800200 */
[----:B------:R-:W-:Y:S05]  /*1e40*/  @!P4 BRA `(.L_x_37) ;  /* 0x000000000004c947 */ /* 0x000fea0003800000 */
[----:B------:R-:W-:Y:S05]  /*1e50*/  BPT.TRAP 0x1 ;  /* 0x000000040000795c */ /* 0x000fea0000300000 */
.L_x_37:
[----:B------:R-:W-:Y:S05]  /*1e60*/  BSYNC.RECONVERGENT B0 ;  /* 0x0000000000007941 */ /* 0x000fea0003800200 */
.L_x_36:
        /* <DEDUP_REMOVED lines=9> */
[----:B------:R-:W-:Y:S02]  /*1f00*/  USHF.L.U32 UR18, UR25, 0x6, URZ ;  /* 0x0000000619127899 */ /* 0x000fe400080006ff */
[----:B------:R-:W-:Y:S01]  /*1f10*/  ULOP3.LUT UR17, UR17, 0xfefffff8, URZ, 0xc0, !UPT ;  /* 0xfefffff811117892 */ /* 0x000fe2000f8ec0ff */
[----:B-1----:R-:W-:Y:S01]  /*1f20*/  SHF.L.U32 R2, R17, 0x1f, RZ ;  /* 0x0000001f11027819 */ /* 0x002fe200000006ff */
[----:B------:R-:W-:Y:S02]  /*1f30*/  UIADD3 UR16, UPT, UPT, UR16, 0x8400, URZ ;  /* 0x0000840010107890 */ /* 0x000fe4000fffe0ff */
[----:B------:R-:W-:Y:S01]  /*1f40*/  UIADD3.X UR33, UPT, UPT, URZ, UR15, URZ, UP1, !UPT ;  /* 0x0000000fff217290 */ /* 0x000fe20008ffe4ff */
[----:B------:R4:W1:Y:S01]  /*1f50*/  SYNCS.PHASECHK.TRANS64.TRYWAIT P0, [UR8+0x40], R2 ;  /* 0x00004002ff0075a7 */ /* 0x0008620008001108 */
[----:B------:R-:W-:-:S02]  /*1f60*/  ULEA UR8, UR27, UR6, 0xe ;  /* 0x000000061b087291 */ /* 0x000fc4000f8e70ff */
[----:B------:R-:W-:Y:S02]  /*1f70*/  UIADD3.X UR31, UPT, UPT, URZ, UR15, URZ, UP0, !UPT ;  /* 0x0000000fff1f7290 */ /* 0x000fe400087fe4ff */
[----:B------:R-:W-:Y:S01]  /*1f80*/  UIADD3 UR8, UPT, UPT, UR8, 0x18400, URZ ;  /* 0x0001840008087890 */ /* 0x000fe2000fffe0ff */
[----:B------:R-:W-:Y:S01]  /*1f90*/  UMOV UR28, 0x0 ;  /* 0x00000000001c7882 */ /* 0x000fe20000000000 */
[----:B------:R-:W-:Y:S01]  /*1fa0*/  UMOV UR29, 0x10000000 ;  /* 0x10000000001d7882 */ /* 0x000fe20000000000 */
[----:B------:R-:W-:Y:S01]  /*1fb0*/  UMOV UR19, UR35 ;  /* 0x0000002300137c82 */ /* 0x000fe20008000000 */
[----:B------:R-:W-:Y:S01]  /*1fc0*/  UMOV UR20, UR36 ;  /* 0x0000002400147c82 */ /* 0x000fe20008000000 */
[----:B------:R-:W-:Y:S01]  /*1fd0*/  UMOV UR12, UR36 ;  /* 0x00000024000c7c82 */ /* 0x000fe20008000000 */
[----:B------:R-:W-:Y:S01]  /*1fe0*/  UMOV UR9, UR17 ;  /* 0x0000001100097c82 */ /* 0x000fe20008000000 */
[----:B------:R-:W-:Y:S01]  /*1ff0*/  UMOV UR10, UR18 ;  /* 0x00000012000a7c82 */ /* 0x000fe20008000000 */
[----:B------:R4:W-:Y:S01]  /*2000*/  UTMALDG.3D.2CTA [UR16], [UR32], desc[UR28] ;  /* 0x00001c10200075b4 */ /* 0x0009e20008211000 */
[----:B------:R-:W-:Y:S01]  /*2010*/  UIADD3 UR25, UPT, UPT, UR25, 0x1, URZ ;  /* 0x0000000119197890 */ /* 0x000fe2000fffe0ff */
[----:B------:R-:W-:-:S03]  /*2020*/  UMOV UR27, UR23 ;  /* 0x00000017001b7c82 */ /* 0x000fc60008000000 */
[----:B------:R-:W-:Y:S01]  /*2030*/  UISETP.NE.AND UP0, UPT, UR25, UR26, UPT ;  /* 0x0000001a1900728c */ /* 0x000fe2000bf05270 */
[----:B------:R4:W-:Y:S08]  /*2040*/  UTMALDG.3D.2CTA [UR8], [UR30], desc[UR28] ;  /* 0x00001c081e0075b4 */ /* 0x0009f00008211000 */
[----:B----4-:R-:W-:Y:S05]  /*2050*/  BRA.U UP0, `(.L_x_38) ;  /* 0xfffffffd00487547 */ /* 0x010fea000b83ffff */
.L_x_32:
[C---:B-1----:R-:W-:Y:S01]  /*2060*/  LEA R2, R16.reuse, UR6, 0x3 ;  /* 0x0000000610027c11 */ /* 0x042fe2000f8e18ff */
[----:B------:R-:W-:Y:S01]  /*2070*/  NOP ;  /* 0x0000000000007918 */ /* 0x000fe20000000000 */
[----:B--2---:R-:W-:Y:S02]  /*2080*/  SHF.L.U32 R3, R13, 0x1f, RZ ;  /* 0x0000001f0d037819 */ /* 0x004fe400000006ff */
[----:B------:R-:W-:Y:S02]  /*2090*/  LEA R4, R16, UR6, 0x4 ;  /* 0x0000000610047c11 */ /* 0x000fe4000f8e20ff */
[----:B------:R-:W1:Y:S02]  /*20a0*/  SYNCS.PHASECHK.TRANS64.TRYWAIT P0, [R2+URZ+0xd0], R3 ;  /* 0x0000d003020075a7 */ /* 0x000e6400080011ff */
[----:B-1----:R-:W-:Y:S05]  /*20b0*/  @!P0 BRA `(.L_x_39) ;  /* 0x0000007800a88947 */ /* 0x002fea0003800000 */
.L_x_156:
[----:B------:R-:W2:Y:S01]  /*20c0*/  LDS.128 R4, [R4+0x160] ;  /* 0x0001600004047984 */ /* 0x000ea20000000c00 */
[----:B------:R-:W-:Y:S01]  /*20d0*/  ISETP.GE.AND P0, PT, R40, 0x1, PT ;  /* 0x000000012800780c */ /* 0x000fe20003f06270 */
[----:B-1----:R-:W-:Y:S01]  /*20e0*/  VIADD R2, R2, 0xe0 ;  /* 0x000000e002027836 */ /* 0x002fe20000000000 */
[----:B------:R-:W-:Y:S01]  /*20f0*/  @!PT LDS RZ, [RZ] ;  /* 0x00000000fffff984 */ /* 0x000fe20000000800 */
[----:B------:R-:W-:Y:S01]  /*2100*/  @!PT LDS RZ, [RZ] ;  /* 0x00000000fffff984 */ /* 0x000fe20000000800 */
[----:B------:R-:W-:Y:S01]  /*2110*/  @!PT LDS RZ, [RZ] ;  /* 0x00000000fffff984 */ /* 0x000fe20000000800 */
[----:B------:R-:W-:Y:S01]  /*2120*/  @!PT LDS RZ, [RZ] ;  /* 0x00000000fffff984 */ /* 0x000fe20000000800 */
[----:B------:R1:W-:Y:S06]  /*2130*/  MEMBAR.ALL.CTA ;  /* 0x0000000000007992 */ /* 0x0003ec0000008000 */
[----:B-1----:R-:W1:Y:S01]  /*2140*/  FENCE.VIEW.ASYNC.S ;  /* 0x00000000000073c6 */ /* 0x002e620000000000 */
[----:B------:R-:W-:-:S04]  /*2150*/  PRMT R2, RZ, 0x654, R2 ;  /* 0x00000654ff027816 */ /* 0x000fc80000000002 */
[----:B-1----:R1:W-:Y:S01]  /*2160*/  SYNCS.ARRIVE.TRANS64.RED.A1T0 RZ, [R2+URZ], RZ ;  /* 0x000000ff02ff79a7 */ /* 0x0023e200081004ff */
[----:B--2---:R-:W-:-:S13]  /*2170*/  LOP3.LUT P2, RZ, R6, 0x1, RZ, 0xc0, !PT ;  /* 0x0000000106ff7812 */ /* 0x004fda000784c0ff */
[----:B------:R-:W-:Y:S01]  /*2180*/  @P2 SHF.R.U32.HI R3, RZ, 0x10, R5 ;  /* 0x00000010ff032819 */ /* 0x000fe20000011605 */
[----:B------:R-:W-:Y:S01]  /*2190*/  VOTEU.ANY UP0, P2 ;  /* 0x0000000000ff7886 */ /* 0x000fe20001000100 */
[----:B------:R-:W-:Y:S02]  /*21a0*/  @P2 MOV R10, R4 ;  /* 0x00000004000a2202 */ /* 0x000fe40000000f00 */
[----:B------:R-:W-:Y:S02]  /*21b0*/  @P2 R2UR.BROADCAST UR8, R3 ;  /* 0x00000000030822ca */ /* 0x000fe400008e0000 */
[----:B------:R-:W-:-:S11]  /*21c0*/  @P2 LOP3.LUT R9, R5, 0xffff, RZ, 0xc0, !PT ;  /* 0x0000ffff05092812 */ /* 0x000fd600078ec0ff */
[----:B------:R-:W-:Y:S01]  /*21d0*/  @UP0 UMOV UR36, UR8 ;  /* 0x0000000800240c82 */ /* 0x000fe20008000000 */
[----:B-1----:R-:W-:Y:S05]  /*21e0*/  @!P0 BRA `(.L_x_40) ;  /* 0x0000000000b88947 */ /* 0x002fea0003800000 */
[----:B------:R-:W3:Y:S01]  /*21f0*/  LDC.64 R4, c[0x0][0xb18] ;  /* 0x0002c600ff047b82 */ /* 0x000ee20000000a00 */
[----:B------:R-:W-:-:S07]  /*2200*/  ISETP.NE.AND P3, PT, R40, 0x1, PT ;  /* 0x000000012800780c */ /* 0x000fce0003f65270 */
[----:B------:R-:W1:Y:S08]  /*2210*/  LDC.64 R6, c[0x0][0xb10] ;  /* 0x0002c400ff067b82 */ /* 0x000e700000000a00 */
[----:B------:R-:W2:Y:S08]  /*2220*/  LDC R14, c[0x0][0xb20] ;  /* 0x0002c800ff0e7b82 */ /* 0x000eb00000000800 */
[----:B------:R-:W4:Y:S01]  /*2230*/  LDC R15, c[0x0][0xb0c] ;  /* 0x0002c300ff0f7b82 */ /* 0x000f220000000800 */
[----:B---3--:R-:W-:Y:S01]  /*2240*/  IMAD.HI.U32 R21, R0, R5, RZ ;  /* 0x0000000500157227 */ /* 0x008fe200078e00ff */
[----:B------:R-:W-:-:S03]  /*2250*/  ISETP.NE.AND P0, PT, R4, 0x1, PT ;  /* 0x000000010400780c */ /* 0x000fc60003f05270 */
[----:B------:R-:W-:-:S03]  /*2260*/  IMAD.HI.U32 R5, R9, R5, RZ ;  /* 0x0000000509057227 */ /* 0x000fc600078e00ff */
[----:B------:R-:W3:Y:S01]  /*2270*/  LDC.64 R2, c[0x0][0xb28] ;  /* 0x0002ca00ff027b82 */ /* 0x000ee20000000a00 */
[----:B-1----:R-:W-:-:S04]  /*2280*/  IMAD.HI.U32 R22, R8, R6, RZ ;  /* 0x0000000608167227 */ /* 0x002fc800078e00ff */
[----:B------:R-:W-:Y:S01]  /*2290*/  IMAD.HI.U32 R23, R10, R6, RZ ;  /* 0x000000060a177227 */ /* 0x000fe200078e00ff */
[----:B------:R-:W-:Y:S02]  /*22a0*/  SHF.R.U32.HI R22, RZ, R7, R22 ;  /* 0x00000007ff167219 */ /* 0x000fe40000011616 */
[-C--:B--2---:R-:W-:Y:S02]  /*22b0*/  SHF.R.U32.HI R21, RZ, R14.reuse, R21 ;  /* 0x0000000eff157219 */ /* 0x084fe40000011615 */
[----:B------:R-:W-:Y:S02]  /*22c0*/  SHF.R.U32.HI R5, RZ, R14, R5 ;  /* 0x0000000eff057219 */ /* 0x000fe40000011605 */
[----:B------:R-:W-:Y:S02]  /*22d0*/  SEL R21, R0, R21, !P0 ;  /* 0x0000001500157207 */ /* 0x000fe40004000000 */
[----:B------:R-:W-:Y:S02]  /*22e0*/  SHF.R.U32.HI R23, RZ, R7, R23 ;  /* 0x00000007ff177219 */ /* 0x000fe40000011617 */
[----:B----4-:R-:W-:-:S02]  /*22f0*/  ISETP.NE.AND P1, PT, R15, 0x1, PT ;  /* 0x000000010f00780c */ /* 0x010fc40003f25270 */
[----:B------:R-:W-:Y:S02]  /*2300*/  SEL R5, R9, R5, !P0 ;  /* 0x0000000509057207 */ /* 0x000fe40004000000 */
[----:B------:R-:W-:Y:S02]  /*2310*/  SEL R22, R8, R22, !P1 ;  /* 0x0000001608167207 */ /* 0x000fe40004800000 */
[----:B------:R-:W-:Y:S01]  /*2320*/  SEL R23, R10, R23, !P1 ;  /* 0x000000170a177207 */ /* 0x000fe20004800000 */
[----:B---3--:R-:W-:-:S04]  /*2330*/  IMAD.HI.U32 R20, R21, R2, RZ ;  /* 0x0000000215147227 */ /* 0x008fc800078e00ff */
        /* <DEDUP_REMOVED lines=10> */
[----:B------:R-:W-:-:S04]  /*23e0*/  @!P0 IMAD.HI.U32 R7, R23, R2, RZ ;  /* 0x0000000217078227 */ /* 0x000fc800078e00ff */
[----:B------:R-:W-:Y:S01]  /*23f0*/  IMAD.MOV R2, RZ, RZ, -R6 ;  /* 0x000000ffff027224 */ /* 0x000fe200078e0a06 */
[----:B------:R-:W-:Y:S02]  /*2400*/  @!P0 SHF.R.U32.HI R3, RZ, R3, R7 ;  /* 0x00000003ff038219 */ /* 0x000fe40000011607 */
[----:B------:R-:W-:Y:S01]  /*2410*/  IADD3 R7, PT, PT, -R5, RZ, RZ ;  /* 0x000000ff05077210 */ /* 0x000fe20007ffe1ff */
[----:B------:R-:W-:Y:S01]  /*2420*/  IMAD R2, R40, R2, R5 ;  /* 0x0000000228027224 */ /* 0x000fe200078e0205 */
        /* <DEDUP_REMOVED lines=10> */
.L_x_40:
[----:B------:R-:W1:Y:S02]  /*24d0*/  LDCU UR8, c[0x0][0xb30] ;  /* 0x00016600ff0877ac */ /* 0x000e640008000800 */
[----:B-1----:R-:W-:-:S09]  /*24e0*/  UISETP.NE.AND UP0, UPT, UR8, 0x1, UPT ;  /* 0x000000010800788c */ /* 0x002fd2000bf05270 */
[----:B------:R-:W-:Y:S05]  /*24f0*/  BRA.U UP0, `(.L_x_41) ;  /* 0x0000000100407547 */ /* 0x000fea000b800000 */
[----:B------:R-:W1:Y:S08]  /*2500*/  LDC.64 R4, c[0x0][0xb10] ;  /* 0x0002c400ff047b82 */ /* 0x000e700000000a00 */
[----:B------:R-:W2:Y:S08]  /*2510*/  LDC.64 R2, c[0x0][0xb18] ;  /* 0x0002c600ff027b82 */ /* 0x000eb00000000a00 */
[----:B------:R-:W4:Y:S08]  /*2520*/  LDC R6, c[0x0][0xb20] ;  /* 0x0002c800ff067b82 */ /* 0x000f300000000800 */
[----:B------:R-:W3:Y:S01]  /*2530*/  LDC R7, c[0x0][0xb0c] ;  /* 0x0002c300ff077b82 */ /* 0x000ee20000000800 */
[----:B-1----:R-:W-:-:S05]  /*2540*/  IMAD.HI.U32 R4, R10, R4, RZ ;  /* 0x000000040a047227 */ /* 0x002fca00078e00ff */
[----:B------:R-:W-:Y:S01]  /*2550*/  SHF.R.U32.HI R4, RZ, R5, R4 ;  /* 0x00000005ff047219 */ /* 0x000fe20000011604 */
[----:B--2---:R-:W-:Y:S01]  /*2560*/  IMAD.HI.U32 R3, R9, R3, RZ ;  /* 0x0000000309037227 */ /* 0x004fe200078e00ff */
[----:B------:R-:W-:-:S04]  /*2570*/  ISETP.NE.AND P0, PT, R2, 0x1, PT ;  /* 0x000000010200780c */ /* 0x000fc80003f05270 */
[----:B----4-:R-:W-:-:S04]  /*2580*/  SHF.R.U32.HI R3, RZ, R6, R3 ;  /* 0x00000006ff037219 */ /* 0x010fc80000011603 */
[----:B------:R-:W-:Y:S02]  /*2590*/  SEL R3, R9, R3, !P0 ;  /* 0x0000000309037207 */ /* 0x000fe40004000000 */
[----:B---3--:R-:W-:-:S04]  /*25a0*/  ISETP.NE.AND P1, PT, R7, 0x1, PT ;  /* 0x000000010700780c */ /* 0x008fc80003f25270 */
[----:B------:R-:W-:-:S05]  /*25b0*/  SEL R4, R10, R4, !P1 ;  /* 0x000000040a047207 */ /* 0x000fca0004800000 */
[----:B------:R-:W-:Y:S02]  /*25c0*/  IMAD.IADD R5, R3, 0x1, -R4 ;  /* 0x0000000103057824 */ /* 0x000fe400078e0a04 */
[----:B------:R-:W-:Y:S02]  /*25d0*/  IMAD.IADD R3, R4, 0x1, -R3 ;  /* 0x0000000104037824 */ /* 0x000fe400078e0a03 */
[----:B------:R-:W-:Y:S02]  /*25e0*/  IMAD R10, R5, R7, R10 ;  /* 0x00000007050a7224 */ /* 0x000fe400078e020a */
[----:B------:R-:W-:-:S07]  /*25f0*/  IMAD R9, R3, R2, R9 ;  /* 0x0000000203097224 */ /* 0x000fce00078e0209 */
.L_x_41:
[----:B------:R-:W-:Y:S01]  /*2600*/  VIADD R16, R16, 0x1 ;  /* 0x0000000110107836 */ /* 0x000fe20000000000 */
[----:B------:R-:W-:Y:S01]  /*2610*/  PLOP3.LUT P1, PT, PT, PT, PT, 0x80, 0x8 ;  /* 0x000000000008781c */ /* 0x000fe20003f2f070 */
[----:B------:R-:W-:Y:S02]  /*2620*/  IMAD.IADD R14, R10, 0x1, R91 ;  /* 0x000000010a0e7824 */ /* 0x000fe400078e025b */
[----:B------:R-:W-:Y:S01]  /*2630*/  IMAD.IADD R15, R9, 0x1, R90 ;  /* 0x00000001090f7824 */ /* 0x000fe200078e025a */
[----:B------:R-:W-:-:S04]  /*2640*/  ISETP.NE.AND P0, PT, R16, 0x2, PT ;  /* 0x000000021000780c */ /* 0x000fc80003f05270 */
[----:B------:R-:W-:Y:S02]  /*2650*/  SEL R2, RZ, 0x1, P0 ;  /* 0x00000001ff027807 */ /* 0x000fe40000000000 */
[----:B------:R-:W-:Y:S02]  /*2660*/  SEL R16, R16, RZ, P0 ;  /* 0x000000ff10107207 */ /* 0x000fe40000000000 */
[----:B------:R-:W-:Y:S01]  /*2670*/  LOP3.LUT R13, R13, R2, RZ, 0x3c, !PT ;  /* 0x000000020d0d7212 */ /* 0x000fe200078e3cff */
[----:B------:R-:W-:Y:S06]  /*2680*/  @P2 BRA `(.L_x_42) ;  /* 0xfffffff000582947 */ /* 0x000fec000383ffff */
[----:B------:R-:W-:Y:S01]  /*2690*/  UIADD3 UR6, UPT, UPT, UR6, 0x40, URZ ;  /* 0x0000004006067890 */ /* 0x000fe2000fffe0ff */
[----:B------:R-:W-:-:S03]  /*26a0*/  SHF.L.U32 R2, R17, 0x1f, RZ ;  /* 0x0000001f11027819 */ /* 0x000fc600000006ff */
[----:B------:R-:W-:-:S09]  /*26b0*/  ULEA UR4, UR23, UR6, 0x3 ;  /* 0x0000000617047291 */ /* 0x000fd2000f8e18ff */
[----:B------:R-:W1:Y:S02]  /*26c0*/  SYNCS.PHASECHK.TRANS64.TRYWAIT P0, [UR4], R2 ;  /* 0x00000002ff0075a7 */ /* 0x000e640008001104 */
[----:B-1----:R-:W-:Y:S05]  /*26d0*/  @!P0 BRA `(.L_x_43) ;  /* 0x0000007400348947 */ /* 0x002fea0003800000 */
.L_x_158:
[----:B------:R-:W-:-:S04]  /*26e0*/  UIADD3 UR5, UPT, UPT, UR23, 0x1, URZ ;  /* 0x0000000117057890 */ /* 0x000fc8000fffe0ff */
[----:B------:R-:W-:-:S04]  /*26f0*/  UISETP.NE.AND UP0, UPT, UR5, 0x8, UPT ;  /* 0x000000080500788c */ /* 0x000fc8000bf05270 */
[----:B------:R-:W-:Y:S02]  /*2700*/  USEL UR7, URZ, 0x1, UP0 ;  /* 0x00000001ff077887 */ /* 0x000fe40008000000 */
[----:B------:R-:W-:-:S04]  /*2710*/  USEL UR5, UR5, URZ, UP0 ;  /* 0x000000ff05057287 */ /* 0x000fc80008000000 */
[----:B------:R-:W-:Y:S01]  /*2720*/  ULEA UR4, UR5, UR6, 0x3 ;  /* 0x0000000605047291 */ /* 0x000fe2000f8e18ff */
[----:B-1----:R-:W-:-:S04]  /*2730*/  LOP3.LUT R2, R17, UR7, RZ, 0x3c, !PT ;  /* 0x0000000711027c12 */ /* 0x002fc8000f8e3cff */
[----:B------:R-:W-:-:S04]  /*2740*/  SHF.L.U32 R3, R2, 0x1f, RZ ;  /* 0x0000001f02037819 */ /* 0x000fc800000006ff */
[----:B------:R-:W1:Y:S02]  /*2750*/  SYNCS.PHASECHK.TRANS64.TRYWAIT P0, [UR4], R3 ;  /* 0x00000003ff0075a7 */ /* 0x000e640008001104 */
[----:B-1----:R-:W-:Y:S05]  /*2760*/  @!P0 BRA `(.L_x_44) ;  /* 0x0000007400288947 */ /* 0x002fea0003800000 */
.L_x_160:
[----:B------:R-:W-:-:S04]  /*2770*/  UIADD3 UR5, UPT, UPT, UR5, 0x1, URZ ;  /* 0x0000000105057890 */ /* 0x000fc8000fffe0ff */
[----:B------:R-:W-:-:S04]  /*2780*/  UISETP.NE.AND UP0, UPT, UR5, 0x8, UPT ;  /* 0x000000080500788c */ /* 0x000fc8000bf05270 */
[----:B------:R-:W-:Y:S02]  /*2790*/  USEL UR7, URZ, 0x1, UP0 ;  /* 0x00000001ff077887 */ /* 0x000fe40008000000 */
[----:B------:R-:W-:-:S04]  /*27a0*/  USEL UR5, UR5, URZ, UP0 ;  /* 0x000000ff05057287 */ /* 0x000fc80008000000 */
[----:B------:R-:W-:Y:S01]  /*27b0*/  ULEA UR4, UR5, UR6, 0x3 ;  /* 0x0000000605047291 */ /* 0x000fe2000f8e18ff */
[----:B------:R-:W-:-:S04]  /*27c0*/  LOP3.LUT R2, R2, UR7, RZ, 0x3c, !PT ;  /* 0x0000000702027c12 */ /* 0x000fc8000f8e3cff */
[----:B-1----:R-:W-:-:S04]  /*27d0*/  SHF.L.U32 R3, R2, 0x1f, RZ ;  /* 0x0000001f02037819 */ /* 0x002fc800000006ff */
[----:B------:R-:W1:Y:S02]  /*27e0*/  SYNCS.PHASECHK.TRANS64.TRYWAIT P0, [UR4], R3 ;  /* 0x00000003ff0075a7 */ /* 0x000e640008001104 */
[----:B-1----:R-:W-:Y:S05]  /*27f0*/  @!P0 BRA `(.L_x_45) ;  /* 0x00000074001c8947 */ /* 0x002fea0003800000 */
.L_x_162:
        /* <DEDUP_REMOVED lines=9> */
.L_x_164:
        /* <DEDUP_REMOVED lines=9> */
.L_x_166:
        /* <DEDUP_REMOVED lines=9> */
.L_x_168:
        /* <DEDUP_REMOVED lines=9> */
.L_x_170:
[----:B------:R-:W-:-:S04]  /*2a40*/  UIADD3 UR5, UPT, UPT, UR5, 0x1, URZ ;  /* 0x0000000105057890 */ /* 0x000fc8000fffe0ff */
[----:B------:R-:W-:-:S04]  /*2a50*/  UISETP.NE.AND UP0, UPT, UR5, 0x8, UPT ;  /* 0x000000080500788c */ /* 0x000fc8000bf05270 */
[----:B------:R-:W-:Y:S02]  /*2a60*/  USEL UR4, URZ, 0x1, UP0 ;  /* 0x00000001ff047887 */ /* 0x000fe40008000000 */
[----:B------:R-:W-:-:S04]  /*2a70*/  USEL UR5, UR5, URZ, UP0 ;  /* 0x000000ff05057287 */ /* 0x000fc80008000000 */
[----:B------:R-:W-:Y:S01]  /*2a80*/  ULEA UR5, UR5, UR6, 0x3 ;  /* 0x0000000605057291 */ /* 0x000fe2000f8e18ff */
[----:B------:R-:W-:-:S04]  /*2a90*/  LOP3.LUT R2, R2, UR4, RZ, 0x3c, !PT ;  /* 0x0000000402027c12 */ /* 0x000fc8000f8e3cff */
[----:B------:R-:W-:Y:S01]  /*2aa0*/  SHF.L.U32 R2, R2, 0x1f, RZ ;  /* 0x0000001f02027819 */ /* 0x000fe200000006ff */
[----:B-1-3--:R-:W-:-:S07]  /*2ab0*/  IMAD.U32 R0, RZ, RZ, UR5 ;  /* 0x00000005ff007e24 */ /* 0x00afce000f8e00ff */
.L_x_50:
[----:B-1----:R1:W2:Y:S02]  /*2ac0*/  SYNCS.PHASECHK.TRANS64.TRYWAIT P0, [R0+URZ], R2 ;  /* 0x00000002000075a7 */ /* 0x0022a400080011ff */
[----:B--2---:R-:W-:Y:S05]  /*2ad0*/  @!P0 NANOSLEEP.SYNCS 0x989680 ;  /* 0x009896800000895d */ /* 0x004fea0003900000 */
[----:B------:R-:W2:Y:S02]  /*2ae0*/  @!P0 SYNCS.PHASECHK.TRANS64 P0, [R0+URZ], R2 ;  /* 0x00000002000085a7 */ /* 0x000ea400080010ff */
[----:B--2---:R-:W-:Y:S05]  /*2af0*/  @P0 EXIT ;  /* 0x000000000000094d */ /* 0x004fea0003800000 */
[----:B------:R-:W-:Y:S05]  /*2b00*/  BRA `(.L_x_50) ;  /* 0xfffffffc00ec7947 */ /* 0x000fea000383ffff */
.L_x_22:
[----:B------:R-:W-:-:S04]  /*2b10*/  UISETP.NE.AND UP1, UPT, UR37, URZ, UPT ;  /* 0x000000ff2500728c */ /* 0x000fc8000bf25270 */
[----:B------:R-:W-:-:S09]  /*2b20*/  UISETP.NE.OR UP1, UPT, UR10, 0x1, UP1 ;  /* 0x000000010a00788c */ /* 0x000fd20008f25670 */
[----:B------:R-:W-:Y:S05]  /*2b30*/  BRA.U UP1, `(.L_x_51) ;  /* 0x00000005014c7547 */ /* 0x000fea000b800000 */
[----:B------:R-:W-:Y:S01]  /*2b40*/  HFMA2 R11, -RZ, RZ, 0, 0 ;  /* 0x00000000ff0b7431 */ /* 0x000fe200000001ff */
[----:B------:R-:W-:Y:S01]  /*2b50*/  ISETP.GE.U32.AND P2, PT, R10, 0x2, PT ;  /* 0x000000020a00780c */ /* 0x000fe20003f46070 */
[----:B------:R-:W-:Y:S01]  /*2b60*/  IMAD.MOV.U32 R12, RZ, RZ, 0x1 ;  /* 0x00000001ff0c7424 */ /* 0x000fe200078e00ff */
[----:B------:R-:W-:Y:S01]  /*2b70*/  CS2R R8, SRZ ;  /* 0x0000000000087805 */ /* 0x000fe2000001ff00 */
[----:B------:R-:W-:Y:S01]  /*2b80*/  IMAD.MOV.U32 R3, RZ, RZ, RZ ;  /* 0x000000ffff037224 */ /* 0x000fe200078e00ff */
[----:B------:R-:W-:Y:S01]  /*2b90*/  UMOV UR4, 0x400 ;  /* 0x0000040000047882 */ /* 0x000fe20000000000 */
[----:B------:R-:W-:Y:S01]  /*2ba0*/  UMOV UR6, URZ ;  /* 0x000000ff00067c82 */ /* 0x000fe20008000000 */
[----:B------:R-:W-:-:S12]  /*2bb0*/  ULEA UR37, UR37, UR4, 0x18 ;  /* 0x0000000425257291 */ /* 0x000fd8000f8ec0ff */
.L_x_55:
[----:B------:R-:W-:Y:S02]  /*2bc0*/  LEA R0, R3, UR37, 0x3 ;  /* 0x0000002503007c11 */ /* 0x000fe4000f8e18ff */
[----:B------:R-:W-:-:S03]  /*2bd0*/  SHF.L.U32 R4, R8, 0x1f, RZ ;  /* 0x0000001f08047819 */ /* 0x000fc600000006ff */
[----:B------:R-:W-:Y:S01]  /*2be0*/  VIADD R5, R0, 0x140 ;  /* 0x0000014000057836 */ /* 0x000fe20000000000 */
[----:B------:R-:W1:Y:S02]  /*2bf0*/  SYNCS.PHASECHK.TRANS64.TRYWAIT P0, [R0+URZ+0x130], R4 ;  /* 0x00013004000075a7 */ /* 0x000e6400080011ff */
[----:B-1----:R-:W-:Y:S05]  /*2c00*/  @!P0 BRA `(.L_x_52) ;  /* 0x0000007000908947 */ /* 0x002fea0003800000 */
.L_x_171:
[----:B------:R-:W-:Y:S01]  /*2c10*/  ULEA UR5, UR6, UR37, 0x3 ;  /* 0x0000002506057291 */ /* 0x000fe2000f8e18ff */
[----:B-1----:R-:W-:Y:S01]  /*2c20*/  PRMT R0, RZ, 0x654, R5 ;  /* 0x00000654ff007816 */ /* 0x002fe20000000005 */
[----:B------:R-:W-:Y:S01]  /*2c30*/  @!P2 IMAD.MOV.U32 R4, RZ, RZ, 0x10 ;  /* 0x00000010ff04a424 */ /* 0x000fe200078e00ff */
[----:B------:R-:W-:Y:S01]  /*2c40*/  SHF.L.U32 R5, R12, 0x1f, RZ ;  /* 0x0000001f0c057819 */ /* 0x000fe200000006ff */
[----:B------:R-:W-:Y:S01]  /*2c50*/  UIADD3 UR4, UPT, UPT, UR5, 0xd0, URZ ;  /* 0x000000d005047890 */ /* 0x000fe2000fffe0ff */
[----:B------:R1:W-:Y:S05]  /*2c60*/  SYNCS.ARRIVE.TRANS64.RED.A1T0 RZ, [R0+URZ], RZ ;  /* 0x000000ff00ff79a7 */ /* 0x0003ea00081004ff */
[----:B------:R-:W-:Y:S01]  /*2c70*/  IMAD.U32 R6, RZ, RZ, UR4 ;  /* 0x00000004ff067e24 */ /* 0x000fe2000f8e00ff */
[----:B------:R-:W2:Y:S04]  /*2c80*/  SYNCS.PHASECHK.TRANS64.TRYWAIT P0, [UR5+0xe0], R5 ;  /* 0x0000e005ff0075a7 */ /* 0x000ea80008001105 */
[----:B------:R-:W-:Y:S01]  /*2c90*/  PRMT R6, R10, 0x654, R6 ;  /* 0x000006540a067816 */ /* 0x000fe20000000006 */
[----:B-12---:R-:W-:Y:S06]  /*2ca0*/  @!P0 BRA `(.L_x_53) ;  /* 0x00000070007c8947 */ /* 0x006fec0003800000 */
.L_x_173:
[----:B------:R-:W-:Y:S01]  /*2cb0*/  ULEA UR4, UR6, UR37, 0x4 ;  /* 0x0000002506047291 */ /* 0x000fe2000f8e20ff */
[----:B------:R-:W-:Y:S01]  /*2cc0*/  SEL R2, R6, R2, !P2 ;  /* 0x0000000206027207 */ /* 0x000fe20005000000 */
[----:B------:R-:W-:Y:S01]  /*2cd0*/  UIADD3 UR5, UPT, UPT, UR5, 0xd0, URZ ;  /* 0x000000d005057890 */ /* 0x000fe2000fffe0ff */
[----:B-1----:R-:W-:Y:S01]  /*2ce0*/  LEA R0, R11, UR37, 0x3 ;  /* 0x000000250b007c11 */ /* 0x002fe2000f8e18ff */
[----:B------:R-:W-:Y:S01]  /*2cf0*/  UIADD3 UR4, UPT, UPT, UR4, 0x160, URZ ;  /* 0x0000016004047890 */ /* 0x000fe2000fffe0ff */
[----:B------:R1:W-:Y:S01]  /*2d00*/  @!P2 SYNCS.ARRIVE.TRANS64.RED RZ, [R2+URZ], R4 ;  /* 0x0000000402ffa9a7 */ /* 0x0003e200080004ff */
[----:B------:R-:W-:Y:S01]  /*2d10*/  UIADD3 UR6, UPT, UPT, UR6, 0x1, URZ ;  /* 0x0000000106067890 */ /* 0x000fe2000fffe0ff */
[----:B------:R-:W-:-:S03]  /*2d20*/  VIADD R3, R3, 0x1 ;  /* 0x0000000103037836 */ /* 0x000fc60000000000 */
[----:B------:R-:W-:Y:S02]  /*2d30*/  UISETP.NE.AND UP0, UPT, UR6, 0x2, UPT ;  /* 0x000000020600788c */ /* 0x000fe4000bf05270 */
[----:B------:R-:W-:Y:S01]  /*2d40*/  ISETP.NE.AND P0, PT, R3, 0x2, PT ;  /* 0x000000020300780c */ /* 0x000fe20003f05270 */
[----:B------:R-:W-:Y:S06]  /*2d50*/  UGETNEXTWORKID.BROADCAST [UR4], [UR5] ;  /* 0x00000000040073ca */ /* 0x000fec0008000100 */
[----:B------:R-:W-:Y:S02]  /*2d60*/  USEL UR4, URZ, 0x1, UP0 ;  /* 0x00000001ff047887 */ /* 0x000fe40008000000 */
[----:B------:R-:W-:-:S04]  /*2d70*/  USEL UR6, UR6, URZ, UP0 ;  /* 0x000000ff06067287 */ /* 0x000fc80008000000 */
[----:B------:R-:W-:Y:S02]  /*2d80*/  LOP3.LUT R12, R12, UR4, RZ, 0x3c, !PT ;  /* 0x000000040c0c7c12 */ /* 0x000fe4000f8e3cff */
[----:B-1----:R-:W-:-:S04]  /*2d90*/  SHF.L.U32 R4, R9, 0x1f, RZ ;  /* 0x0000001f09047819 */ /* 0x002fc800000006ff */
[----:B------:R-:W1:Y:S02]  /*2da0*/  SYNCS.PHASECHK.TRANS64.TRYWAIT P1, [R0+URZ+0xd0], R4 ;  /* 0x0000d004000075a7 */ /* 0x000e6400080211ff */
[----:B-1----:R-:W-:Y:S05]  /*2db0*/  @!P1 BRA `(.L_x_54) ;  /* 0x0000007000509947 */ /* 0x002fea0003800000 */
.L_x_174:
[----:B-1----:R-:W-:Y:S01]  /*2dc0*/  LEA R4, R11, UR37, 0x4 ;  /* 0x000000250b047c11 */ /* 0x002fe2000f8e20ff */
[----:B------:R-:W-:Y:S01]  /*2dd0*/  VIADD R0, R0, 0xe0 ;  /* 0x000000e000007836 */ /* 0x000fe20000000000 */
[----:B------:R-:W-:Y:S01]  /*2de0*/  SEL R3, R3, RZ, P0 ;  /* 0x000000ff03037207 */ /* 0x000fe20000000000 */
[----:B------:R-:W-:-:S03]  /*2df0*/  VIADD R11, R11, 0x1 ;  /* 0x000000010b0b7836 */ /* 0x000fc60000000000 */
[----:B------:R-:W1:Y:S01]  /*2e00*/  LDS.128 R4, [R4+0x160] ;  /* 0x0001600004047984 */ /* 0x000e620000000c00 */
[----:B------:R-:W-:Y:S02]  /*2e10*/  PRMT R0, RZ, 0x654, R0 ;  /* 0x00000654ff007816 */ /* 0x000fe40000000000 */
[C---:B------:R-:W-:Y:S01]  /*2e20*/  ISETP.NE.AND P1, PT, R11.reuse, 0x2, PT ;  /* 0x000000020b00780c */ /* 0x040fe20003f25270 */
[----:B------:R-:W-:Y:S01]  /*2e30*/  @!PT LDS RZ, [RZ] ;  /* 0x00000000fffff984 */ /* 0x000fe20000000800 */
[----:B------:R-:W-:Y:S01]  /*2e40*/  @!PT LDS RZ, [RZ] ;  /* 0x00000000fffff984 */ /* 0x000fe20000000800 */
[----:B------:R-:W-:Y:S01]  /*2e50*/  @!PT LDS RZ, [RZ] ;  /* 0x00000000fffff984 */ /* 0x000fe20000000800 */
[----:B------:R-:W-:Y:S01]  /*2e60*/  @!PT LDS RZ, [RZ] ;  /* 0x00000000fffff984 */ /* 0x000fe20000000800 */
[----:B------:R2:W-:Y:S06]  /*2e70*/  MEMBAR.ALL.CTA ;  /* 0x0000000000007992 */ /* 0x0005ec0000008000 */
[----:B--2---:R-:W2:Y:S01]  /*2e80*/  FENCE.VIEW.ASYNC.S ;  /* 0x00000000000073c6 */ /* 0x004ea20000000000 */
[----:B------:R-:W-:Y:S01]  /*2e90*/  SEL R11, R11, RZ, P1 ;  /* 0x000000ff0b0b7207 */ /* 0x000fe20000800000 */
[----:B--2---:R2:W-:Y:S01]  /*2ea0*/  SYNCS.ARRIVE.TRANS64.RED.A1T0 RZ, [R0+URZ], RZ ;  /* 0x000000ff00ff79a7 */ /* 0x0045e200081004ff */
[----:B-1----:R-:W-:-:S02]  /*2eb0*/  LOP3.LUT P3, RZ, R6, 0x1, RZ, 0xc0, !PT ;  /* 0x0000000106ff7812 */ /* 0x002fc4000786c0ff */
[----:B------:R-:W-:-:S04]  /*2ec0*/  SEL R4, RZ, 0x1, P1 ;  /* 0x00000001ff047807 */ /* 0x000fc80000800000 */
[----:B------:R-:W-:Y:S02]  /*2ed0*/  LOP3.LUT R9, R9, R4, RZ, 0x3c, !PT ;  /* 0x0000000409097212 */ /* 0x000fe400078e3cff */
[----:B--2---:R-:W-:-:S04]  /*2ee0*/  SEL R0, RZ, 0x1, P0 ;  /* 0x00000001ff007807 */ /* 0x004fc80000000000 */
[----:B------:R-:W-:Y:S01]  /*2ef0*/  LOP3.LUT R8, R8, R0, RZ, 0x3c, !PT ;  /* 0x0000000008087212 */ /* 0x000fe200078e3cff */
[----:B------:R-:W-:Y:S06]  /*2f00*/  @P3 BRA `(.L_x_55) ;  /* 0xfffffffc002c3947 */ /* 0x000fec000383ffff */
[----:B------:R-:W-:Y:S01]  /*2f10*/  ULEA UR5, UR6, UR37, 0x3 ;  /* 0x0000002506057291 */ /* 0x000fe2000f8e18ff */
[----:B------:R-:W-:-:S08]  /*2f20*/  SHF.L.U32 R2, R12, 0x1f, RZ ;  /* 0x0000001f0c027819 */ /* 0x000fd000000006ff */
[----:B------:R-:W1:Y:S02]  /*2f30*/  SYNCS.PHASECHK.TRANS64 P0, [UR5+0xe0], R2 ;  /* 0x0000e002ff0075a7 */ /* 0x000e640008001005 */
[----:B-1----:R-:W-:Y:S05]  /*2f40*/  @P0 BRA `(.L_x_56) ;  /* 0x0000000000080947 */ /* 0x002fea0003800000 */
[----:B------:R-:W1:Y:S02]  /*2f50*/  SYNCS.PHASECHK.TRANS64.TRYWAIT P0, [UR5+0xe0], R2 ;  /* 0x0000e002ff0075a7 */ /* 0x000e640008001105 */
[----:B-1----:R-:W-:Y:S05]  /*2f60*/  @!P0 BRA `(.L_x_57) ;  /* 0x0000006c00f88947 */ /* 0x002fea0003800000 */
.L_x_56:
[----:B------:R-:W-:-:S04]  /*2f70*/  UIADD3 UR4, UPT, UPT, UR6, 0x1, URZ ;  /* 0x0000000106047890 */ /* 0x000fc8000fffe0ff */
[----:B------:R-:W-:-:S04]  /*2f80*/  UISETP.NE.AND UP0, UPT, UR4, 0x2, UPT ;  /* 0x000000020400788c */ /* 0x000fc8000bf05270 */
[----:B------:R-:W-:Y:S02]  /*2f90*/  USEL UR7, URZ, 0x1, UP0 ;  /* 0x00000001ff077887 */ /* 0x000fe40008000000 */
[----:B------:R-:W-:-:S04]  /*2fa0*/  USEL UR4, UR4, URZ, UP0 ;  /* 0x000000ff04047287 */ /* 0x000fc80008000000 */
[----:B------:R-:W-:Y:S01]  /*2fb0*/  ULEA UR4, UR4, UR37, 0x3 ;  /* 0x0000002504047291 */ /* 0x000fe2000f8e18ff */
[----:B-1----:R-:W-:-:S04]  /*2fc0*/  LOP3.LUT R2, R12, UR7, RZ, 0x3c, !PT ;  /* 0x000000070c027c12 */ /* 0x002fc8000f8e3cff */
[----:B------:R-:W-:-:S04]  /*2fd0*/  SHF.L.U32 R0, R2, 0x1f, RZ ;  /* 0x0000001f02007819 */ /* 0x000fc800000006ff */
[----:B------:R-:W1:Y:S02]  /*2fe0*/  SYNCS.PHASECHK.TRANS64 P0, [UR4+0xe0], R0 ;  /* 0x0000e000ff0075a7 */ /* 0x000e640008001004 */
[----:B-1----:R-:W-:Y:S05]  /*2ff0*/  @P0 EXIT ;  /* 0x000000000000094d */ /* 0x002fea0003800000 */
[----:B------:R-:W-:Y:S02]  /*3000*/  SHF.L.U32 R2, R2, 0x1f, RZ ;  /* 0x0000001f02027819 */ /* 0x000fe400000006ff */
[----:B------:R-:W-:-:S07]  /*3010*/  MOV R0, UR4 ;  /* 0x0000000400007c02 */ /* 0x000fce0008000f00 */
.L_x_58:
[----:B-1----:R1:W2:Y:S02]  /*3020*/  SYNCS.PHASECHK.TRANS64.TRYWAIT P0, [R0+URZ+0xe0], R2 ;  /* 0x0000e002000075a7 */ /* 0x0022a400080011ff */
[----:B--2---:R-:W-:Y:S05]  /*3030*/  @!P0 NANOSLEEP.SYNCS 0x989680 ;  /* 0x009896800000895d */ /* 0x004fea0003900000 */
[----:B------:R-:W2:Y:S02]  /*3040*/  @!P0 SYNCS.PHASECHK.TRANS64 P0, [R0+URZ+0xe0], R2 ;  /* 0x0000e002000085a7 */ /* 0x000ea400080010ff */
[----:B--2---:R-:W-:Y:S05]  /*3050*/  @P0 EXIT ;  /* 0x000000000000094d */ /* 0x004fea0003800000 */
[----:B------:R-:W-:Y:S05]  /*3060*/  BRA `(.L_x_58) ;  /* 0xfffffffc00ec7947 */ /* 0x000fea000383ffff */
.L_x_51:
[----:B------:R-:W-:Y:S05]  /*3070*/  BRA.U UP4, `(.L_x_59) ;  /* 0x0000001104d87547 */ /* 0x000fea000b800000 */
[----:B------:R-:W-:Y:S01]  /*3080*/  UMOV UR6, 0x40 ;  /* 0x0000004000067882 */ /* 0x000fe20000000000 */
[----:B------:R-:W-:Y:S01]  /*3090*/  NOP ;  /* 0x0000000000007918 */ /* 0x000fe20000000000 */
[----:B------:R-:W-:Y:S01]  /*30a0*/  ULEA UR6, UR37, UR6, 0x18 ;  /* 0x0000000625067291 */ /* 0x000fe2000f8ec0ff */
[----:B------:R-:W-:Y:S02]  /*30b0*/  UMOV UR7, 0x400 ;  /* 0x0000040000077882 */ /* 0x000fe40000000000 */
[----:B------:R-:W-:-:S06]  /*30c0*/  ULEA UR37, UR37, UR7, 0x18 ;  /* 0x0000000725257291 */ /* 0x000fcc000f8ec0ff */
[----:B------:R-:W1:Y:S02]  /*30d0*/  LDS.U8 R2, [UR6+0x1c] ;  /* 0x00001c06ff027984 */ /* 0x000e640008000000 */
[----:B-1----:R-:W-:-:S13]  /*30e0*/  ISETP.NE.AND P0, PT, R2, RZ, PT ;  /* 0x000000ff0200720c */ /* 0x002fda0003f05270 */
[----:B------:R-:W-:Y:S05]  /*30f0*/  @P0 BRA `(.L_x_60) ;  /* 0x0000000400080947 */ /* 0x000fea0003800000 */
[----:B------:R-:W-:Y:S02]  /*3100*/  UISETP.NE.U32.AND UP0, UPT, UR5, 0x1, UPT ;  /* 0x000000010500788c */ /* 0x000fe4000bf05070 */
[----:B------:R-:W-:-:S07]  /*3110*/  UIADD3 UR8, UPT, UPT, UR6, 0x8, URZ ;  /* 0x0000000806087890 */ /* 0x000fce000fffe0ff */
[----:B------:R-:W-:Y:S05]  /*3120*/  BRA.U !UP0, `(.L_x_61) ;  /* 0x00000001089c7547 */ /* 0x000fea000b800000 */
[----:B------:R-:W-:Y:S01]  /*3130*/  ELECT P0, URZ, PT ;  /* 0x0000000000ff782f */ /* 0x000fe20003800000 */
[----:B------:R-:W-:-:S12]  /*3140*/  BSSY B0, `(.L_x_61) ;  /* 0x0000025000007945 */ /* 0x000fd80003800000 */
[----:B------:R-:W-:Y:S05]  /*3150*/  @!P0 BRA `(.L_x_62) ;  /* 0x00000000008c8947 */ /* 0x000fea0003800000 */
[----:B------:R-:W-:-:S05]  /*3160*/  UMOV UR7, 0x10 ;  /* 0x0000001000077882 */ /* 0x000fca0000000000 */
[----:B------:R-:W-:Y:S04]  /*3170*/  DEPBAR.LE SB1, 0x36 ;  /* 0x00009d800000791a */ /* 0x000fe80000000000 */
[----:B------:R-:W1:Y:S02]  /*3180*/  UTCATOMSWS.2CTA.FIND_AND_SET.ALIGN UP1, UR7, UR7 ;  /* 0x00000007000775e3 */ /* 0x000e640008220800 */
[----:B-1----:R-:W-:Y:S01]  /*3190*/  MOV R10, UR7 ;  /* 0x00000007000a7c02 */ /* 0x002fe20008000f00 */
[----:B------:R-:W-:Y:S06]  /*31a0*/  BRA.U UP1, `(.L_x_63) ;  /* 0x0000000101187547 */ /* 0x000fec000b800000 */
.L_x_64:
[----:B------:R-:W-:Y:S05]  /*31b0*/  NANOSLEEP 0x64 ;  /* 0x000000640000795d */ /* 0x000fea0003800000 */
[----:B------:R-:W-:-:S05]  /*31c0*/  UMOV UR7, 0x10 ;  /* 0x0000001000077882 */ /* 0x000fca0000000000 */
[----:B------:R-:W-:Y:S04]  /*31d0*/  DEPBAR.LE SB1, 0x36 ;  /* 0x00009d800000791a */ /* 0x000fe80000000000 */
[----:B------:R-:W1:Y:S02]  /*31e0*/  UTCATOMSWS.2CTA.FIND_AND_SET.ALIGN UP1, UR7, UR7 ;  /* 0x00000007000775e3 */ /* 0x000e640008220800 */
[----:B-1----:R-:W-:Y:S01]  /*31f0*/  MOV R10, UR7 ;  /* 0x00000007000a7c02 */ /* 0x002fe20008000f00 */
[----:B------:R-:W-:Y:S05]  /*3200*/  BRA.U !UP1, `(.L_x_64) ;  /* 0xfffffffd09e87547 */ /* 0x000fea000b83ffff */
.L_x_63:
[----:B------:R-:W1:Y:S01]  /*3210*/  LDS R5, [UR6+0x10] ;  /* 0x00001006ff057984 */ /* 0x000e620008000800 */
[----:B------:R-:W-:Y:S01]  /*3220*/  IMAD.U32 R3, RZ, RZ, UR37 ;  /* 0x00000025ff037e24 */ /* 0x000fe2000f8e00ff */
[----:B------:R-:W-:-:S03]  /*3230*/  MOV R2, UR4 ;  /* 0x0000000400027c02 */ /* 0x000fc60008000f00 */
[----:B------:R-:W-:Y:S01]  /*3240*/  VIADD R3, R3, 0x180 ;  /* 0x0000018003037836 */ /* 0x000fe20000000000 */
[----:B-1----:R-:W-:-:S04]  /*3250*/  SHF.L.U32 R5, R5, 0x1f, RZ ;  /* 0x0000001f05057819 */ /* 0x002fc800000006ff */
[----:B------:R-:W1:Y:S02]  /*3260*/  SYNCS.PHASECHK.TRANS64.TRYWAIT P0, [UR6+0x8], R5 ;  /* 0x00000805ff0075a7 */ /* 0x000e640008001106 */
[----:B-1----:R-:W-:Y:S05]  /*3270*/  @P0 BRA `(.L_x_65) ;  /* 0x0000000000080947 */ /* 0x002fea0003800000 */
[----:B------:R-:W1:Y:S02]  /*3280*/  SYNCS.PHASECHK.TRANS64.TRYWAIT P0, [UR6+0x8], R5 ;  /* 0x00000805ff0075a7 */ /* 0x000e640008001106 */
[----:B-1----:R-:W-:Y:S05]  /*3290*/  @!P0 BRA `(.L_x_66) ;  /* 0x0000006c00448947 */ /* 0x002fea0003800000 */
.L_x_65:
[----:B-1----:R-:W-:Y:S01]  /*32a0*/  HFMA2 R4, -RZ, RZ, 0, 5.9604644775390625e-08 ;  /* 0x00000001ff047431 */ /* 0x002fe200000001ff */
[----:B------:R-:W-:Y:S01]  /*32b0*/  UPRMT UR7, UR4, 0x654, UR8 ;  /* 0x0000065404077896 */ /* 0x000fe20008000008 */
[----:B------:R-:W-:Y:S01]  /*32c0*/  IMAD.MOV.U32 R7, RZ, RZ, 0xffff ;  /* 0x0000ffffff077424 */ /* 0x000fe200078e00ff */
[----:B------:R-:W-:Y:S01]  /*32d0*/  PRMT R2, R2, 0x654, R3 ;  /* 0x0000065402027816 */ /* 0x000fe20000000003 */
[----:B------:R-:W-:Y:S02]  /*32e0*/  IMAD.MOV.U32 R5, RZ, RZ, 0x4 ;  /* 0x00000004ff057424 */ /* 0x000fe400078e00ff */
[----:B------:R-:W-:Y:S01]  /*32f0*/  IMAD.SHL.U32 R9, R10, 0x20, RZ ;  /* 0x000000200a097824 */ /* 0x000fe200078e00ff */
[----:B------:R-:W-:Y:S02]  /*3300*/  MOV R3, UR7 ;  /* 0x0000000700037c02 */ /* 0x000fe40008000f00 */
[-C--:B------:R-:W-:Y:S01]  /*3310*/  SHF.L.U32 R7, R7, R10.reuse, RZ ;  /* 0x0000000a07077219 */ /* 0x080fe200000006ff */
[----:B------:R1:W-:Y:S01]  /*3320*/  SYNCS.ARRIVE.TRANS64.RED RZ, [UR7], R5 ;  /* 0x00000005ffff79a7 */ /* 0x0003e20008000407 */
[----:B------:R-:W-:Y:S01]  /*3330*/  SHF.L.U32 R6, R4, R10, RZ ;  /* 0x0000000a04067219 */ /* 0x000fe200000006ff */
[----:B------:R1:W-:Y:S04]  /*3340*/  STS [UR37+0x180], R9 ;  /* 0x00018009ff007988 */ /* 0x0003e80008000825 */
[----:B------:R1:W-:Y:S04]  /*3350*/  STAS [R2.64], R10 ;  /* 0x0000000a02007dbd */ /* 0x0003e8000c0008ff */
[----:B------:R1:W-:Y:S04]  /*3360*/  ATOMS.OR RZ, [UR6+0x14], R7 ;  /* 0x00001407ffff798c */ /* 0x0003e8000b000006 */
[----:B------:R1:W-:Y:S04]  /*3370*/  ATOMS.OR RZ, [UR6+0x18], R6 ;  /* 0x00001806ffff798c */ /* 0x0003e8000b000006 */
[----:B------:R1:W-:Y:S02]  /*3380*/  ATOMS.XOR RZ, [UR6+0x10], R4 ;  /* 0x00001004ffff798c */ /* 0x0003e4000b800006 */
.L_x_62:
[----:B------:R-:W-:Y:S05]  /*3390*/  BSYNC B0 ;  /* 0x0000000000007941 */ /* 0x000fea0003800000 */
.L_x_61:
[----:B------:R-:W-:Y:S05]  /*33a0*/  BRA.U UP0, `(.L_x_67) ;  /* 0x00000001006c7547 */ /* 0x000fea000b800000 */
[----:B------:R-:W-:-:S03]  /*33b0*/  UMOV UR7, 0xffffffff ;  /* 0xffffffff00077882 */ /* 0x000fc60000000000 */
[----:B------:R-:W-:Y:S05]  /*33c0*/  BRA.DIV UR7, `(.L_x_68) ;  /* 0x0000006e07107947 */ /* 0x000fea000b800000 */
[----:B------:R-:W-:-:S13]  /*33d0*/  ELECT P6, URZ, PT ;  /* 0x0000000000ff782f */ /* 0x000fda00038c0000 */
.L_x_178:
[----:B------:R-:W-:Y:S05]  /*33e0*/  @!P6 BRA `(.L_x_67) ;  /* 0x00000000005ce947 */ /* 0x000fea0003800000 */
[----:B-1----:R-:W1:Y:S02]  /*33f0*/  LDS R3, [UR6+0x10] ;  /* 0x00001006ff037984 */ /* 0x002e640008000800 */
[----:B-1----:R-:W-:-:S04]  /*3400*/  SHF.L.U32 R3, R3, 0x1f, RZ ;  /* 0x0000001f03037819 */ /* 0x002fc800000006ff */
[----:B------:R-:W1:Y:S02]  /*3410*/  SYNCS.PHASECHK.TRANS64.TRYWAIT P0, [UR6+0x8], R3 ;  /* 0x00000803ff0075a7 */ /* 0x000e640008001106 */
[----:B-1----:R-:W-:Y:S05]  /*3420*/  @P0 BRA `(.L_x_69) ;  /* 0x0000000000080947 */ /* 0x002fea0003800000 */
[----:B------:R-:W1:Y:S02]  /*3430*/  SYNCS.PHASECHK.TRANS64.TRYWAIT P0, [UR6+0x8], R3 ;  /* 0x00000803ff0075a7 */ /* 0x000e640008001106 */
[----:B-1----:R-:W-:Y:S05]  /*3440*/  @!P0 BRA `(.L_x_70) ;  /* 0x0000006c00108947 */ /* 0x002fea0003800000 */
.L_x_69:
[----:B------:R-:W2:Y:S01]  /*3450*/  LDS R5, [UR37+0x180] ;  /* 0x00018025ff057984 */ /* 0x000ea20008000800 */
[----:B-1----:R-:W-:Y:S02]  /*3460*/  HFMA2 R2, -RZ, RZ, 0, 5.9604644775390625e-08 ;  /* 0x00000001ff027431 */ /* 0x002fe400000001ff */
[----:B------:R-:W-:Y:S01]  /*3470*/  IMAD.MOV.U32 R3, RZ, RZ, 0xffff ;  /* 0x0000ffffff037424 */ /* 0x000fe200078e00ff */
[----:B------:R-:W-:Y:S01]  /*3480*/  UPRMT UR7, UR4, 0x654, UR8 ;  /* 0x0000065404077896 */ /* 0x000fe20008000008 */
[----:B--2---:R-:W-:-:S03]  /*3490*/  IMAD.SHL.U32 R4, R5, 0x20, RZ ;  /* 0x0000002005047824 */ /* 0x004fc600078e00ff */
[-C--:B------:R-:W-:Y:S02]  /*34a0*/  SHF.L.U32 R3, R3, R5.reuse, RZ ;  /* 0x0000000503037219 */ /* 0x080fe400000006ff */
[----:B------:R-:W-:Y:S01]  /*34b0*/  SHF.L.U32 R5, R2, R5, RZ ;  /* 0x0000000502057219 */ /* 0x000fe200000006ff */
[----:B------:R2:W-:Y:S04]  /*34c0*/  STS [UR37+0x180], R4 ;  /* 0x00018004ff007988 */ /* 0x0005e80008000825 */
[----:B------:R2:W-:Y:S04]  /*34d0*/  ATOMS.OR RZ, [UR6+0x14], R3 ;  /* 0x00001403ffff798c */ /* 0x0005e8000b000006 */
[----:B------:R2:W-:Y:S01]  /*34e0*/  ATOMS.OR RZ, [UR6+0x18], R5 ;  /* 0x00001805ffff798c */ /* 0x0005e2000b000006 */
[----:B------:R-:W-:Y:S03]  /*34f0*/  SYNCS.ARRIVE.TRANS64.RED.A1T0 RZ, [UR7], RZ ;  /* 0x000000ffffff79a7 */ /* 0x000fe60008100407 */
[----:B------:R2:W-:Y:S01]  /*3500*/  ATOMS.XOR RZ, [UR6+0x10], R2 ;  /* 0x00001002ffff798c */ /* 0x0005e2000b800006 */
[----:B------:R-:W-:Y:S05]  /*3510*/  BRA `(.L_x_67) ;  /* 0x0000000000107947 */ /* 0x000fea0003800000 */
.L_x_60:
[----:B------:R-:W-:-:S05]  /*3520*/  MOV R2, 0xffffffff ;  /* 0xffffffff00027802 */ /* 0x000fca0000000f00 */
[----:B------:R1:W-:Y:S02]  /*3530*/  STS [UR37+0x180], R2 ;  /* 0x00018002ff007988 */ /* 0x0003e40008000825 */
[----:B-1----:R-:W-:Y:S02]  /*3540*/  MOV R2, 0x3560 ;  /* 0x0000356000027802 */ /* 0x002fe40000000f00 */
[----:B-----5:R-:W-:Y:S05]  /*3550*/  CALL.REL.NOINC `($__internal_1_$__cuda_sm10x_tcgen05_guardrail_trap_phase_invalid_during_alloc) ;  /* 0x0000007000e47944 */ /* 0x020fea0003c00000 */
.L_x_67:
[----:B------:R-:W-:Y:S05]  /*3560*/  WARPSYNC.ALL ;  /* 0x0000000000007948 */ /* 0x000fea0003800000 */
[----:B------:R-:W3:Y:S01]  /*3570*/  S2UR UR7, SR_CgaCtaId ;  /* 0x00000000000779c3 */ /* 0x000ee20000008800 */
[----:B------:R-:W-:Y:S01]  /*3580*/  UMOV UR6, 0x400 ;  /* 0x0000040000067882 */ /* 0x000fe20000000000 */
[----:B------:R-:W-:-:S06]  /*3590*/  NOP ;  /* 0x0000000000007918 */ /* 0x000fcc0000000000 */
[----:B------:R-:W-:Y:S06]  /*35a0*/  BAR.ARV 0x6, 0xa0 ;  /* 0x0182800000007b1d */ /* 0x000fec0000002000 */
[----:B------:R-:W4:Y:S01]  /*35b0*/  LDCU UR8, c[0x0][0x38c] ;  /* 0x00007180ff0877ac */ /* 0x000f220008000800 */
[----:B------:R-:W-:Y:S01]  /*35c0*/  LOP3.LUT R0, R0, 0xffff, RZ, 0xc0, !PT ;  /* 0x0000ffff00007812 */ /* 0x000fe200078ec0ff */
[----:B-1----:R-:W-:Y:S01]  /*35d0*/  IMAD.MOV.U32 R9, RZ, RZ, 0x1 ;  /* 0x00000001ff097424 */ /* 0x002fe200078e00ff */
[----:B------:R-:W-:Y:S01]  /*35e0*/  LOP3.LUT R8, R8, 0xffff, RZ, 0xc0, !PT ;  /* 0x0000ffff08087812 */ /* 0x000fe200078ec0ff */
[----:B------:R-:W-:Y:S01]  /*35f0*/  UMOV UR19, URZ ;  /* 0x000000ff00137c82 */ /* 0x000fe20008000000 */
[----:B------:R-:W-:Y:S01]  /*3600*/  R2UR UR11, R0 ;  /* 0x00000000000b72ca */ /* 0x000fe200000e0000 */
[----:B------:R-:W-:Y:S01]  /*3610*/  UMOV UR18, URZ ;  /* 0x000000ff00127c82 */ /* 0x000fe20008000000 */
[----:B------:R-:W-:Y:S01]  /*3620*/  R2UR UR12, R8 ;  /* 0x00000000080c72ca */ /* 0x000fe200000e0000 */
[----:B------:R-:W-:Y:S01]  /*3630*/  IMAD.MOV.U32 R8, RZ, RZ, RZ ;  /* 0x000000ffff087224 */ /* 0x000fe200078e00ff */
[----:B------:R-:W-:Y:S01]  /*3640*/  UMOV UR17, URZ ;  /* 0x000000ff00117c82 */ /* 0x000fe20008000000 */
[----:B---3--:R-:W-:-:S02]  /*3650*/  ULEA UR7, UR7, UR6, 0x18 ;  /* 0x0000000607077291 */ /* 0x008fc4000f8ec0ff */
[----:B------:R-:W-:Y:S02]  /*3660*/  UISETP.NE.AND UP2, UPT, UR5, URZ, UPT ;  /* 0x000000ff0500728c */ /* 0x000fe4000bf45270 */
[----:B------:R-:W-:Y:S02]  /*3670*/  UIADD3 UR13, UPT, UPT, UR7, 0x8400, URZ ;  /* 0x00008400070d7890 */ /* 0x000fe4000fffe0ff */
[----:B------:R-:W-:Y:S02]  /*3680*/  UIADD3 UR14, UPT, UPT, UR7, 0x18400, URZ ;  /* 0x00018400070e7890 */ /* 0x000fe4000fffe0ff */
[----:B----4-:R-:W-:Y:S01]  /*3690*/  UIADD3 UR8, UPT, UPT, UR8, 0x3f, URZ ;  /* 0x0000003f08087890 */ /* 0x010fe2000fffe0ff */
[----:B--2---:R-:W1:Y:S01]  /*36a0*/  LDS R2, [UR7+0x180] ;  /* 0x00018007ff027984 */ /* 0x004e620008000800 */
[----:B------:R-:W-:Y:S02]  /*36b0*/  USHF.R.U32.HI UR13, URZ, 0x4, UR13 ;  /* 0x00000004ff0d7899 */ /* 0x000fe4000801160d */
[----:B------:R-:W-:-:S02]  /*36c0*/  USHF.R.S32.HI UR6, URZ, 0x1f, UR8 ;  /* 0x0000001fff067899 */ /* 0x000fc40008011408 */
[----:B------:R-:W-:Y:S02]  /*36d0*/  USHF.R.U32.HI UR14, URZ, 0x4, UR14 ;  /* 0x00000004ff0e7899 */ /* 0x000fe4000801160e */
[----:B------:R-:W-:Y:S02]  /*36e0*/  ULEA.HI UR6, UR6, UR8, URZ, 0x6 ;  /* 0x0000000806067291 */ /* 0x000fe4000f8f30ff */
[----:B------:R-:W-:Y:S02]  /*36f0*/  ULOP3.LUT UR13, UR13, 0x3fff, URZ, 0xc0, !UPT ;  /* 0x00003fff0d0d7892 */ /* 0x000fe4000f8ec0ff */
[----:B------:R-:W-:Y:S02]  /*3700*/  USHF.R.S32.HI UR6, URZ, 0x6, UR6 ;  /* 0x00000006ff067899 */ /* 0x000fe40008011406 */
[----:B------:R-:W-:Y:S02]  /*3710*/  ULOP3.LUT UR14, UR14, 0x3fff, URZ, 0xc0, !UPT ;  /* 0x00003fff0e0e7892 */ /* 0x000fe4000f8ec0ff */
[----:B------:R-:W-:Y:S01]  /*3720*/  UISETP.LT.AND UP0, UPT, UR6, 0x1, UPT ;  /* 0x000000010600788c */ /* 0x000fe2000bf01270 */
[----:B------:R-:W-:Y:S01]  /*3730*/  UMOV UR28, 0x0 ;  /* 0x00000000001c7882 */ /* 0x000fe20000000000 */
[----:B------:R-:W-:Y:S01]  /*3740*/  UMOV UR29, 0x8400010 ;  /* 0x08400010001d7882 */ /* 0x000fe20000000000 */
[----:B------:R-:W-:-:S02]  /*3750*/  ULOP3.LUT UR13, UR13, 0x10000, URZ, 0xfc, !UPT ;  /* 0x000100000d0d7892 */ /* 0x000fc4000f8efcff */
[----:B------:R-:W-:Y:S02]  /*3760*/  ULOP3.LUT UR14, UR14, 0x10000, URZ, 0xfc, !UPT ;  /* 0x000100000e0e7892 */ /* 0x000fe4000f8efcff */
[----:B------:R-:W-:Y:S01]  /*3770*/  USEL UR20, UR6, 0x1, !UP0 ;  /* 0x0000000106147887 */ /* 0x000fe2000c000000 */
[----:B------:R-:W-:Y:S01]  /*3780*/  UMOV UR26, 0x0 ;  /* 0x00000000001a7882 */ /* 0x000fe20000000000 */
[----:B------:R-:W-:Y:S01]  /*3790*/  UMOV UR27, 0x8400010 ;  /* 0x08400010001b7882 */ /* 0x000fe20000000000 */
[----:B------:R-:W-:Y:S01]  /*37a0*/  UMOV UR24, 0x0 ;  /* 0x0000000000187882 */ /* 0x000fe20000000000 */
[----:B------:R-:W-:Y:S01]  /*37b0*/  UMOV UR25, 0x8400010 ;  /* 0x0840001000197882 */ /* 0x000fe20000000000 */
[----:B------:R-:W-:Y:S01]  /*37c0*/  UMOV UR22, 0x0 ;  /* 0x0000000000167882 */ /* 0x000fe20000000000 */
[----:B------:R-:W-:Y:S01]  /*37d0*/  UMOV UR23, 0x8400010 ;  /* 0x0840001000177882 */ /* 0x000fe20000000000 */
[----:B-1----:R-:W-:Y:S02]  /*37e0*/  R2UR UR21, R2 ;  /* 0x00000000021572ca */ /* 0x002fe400000e0000 */
[----:B------:R-:W-:-:S13]  /*37f0*/  CS2R R2, SRZ ;  /* 0x0000000000027805 */ /* 0x000fda000001ff00 */
.L_x_78:
[C---:B------:R-:W-:Y:S02]  /*3800*/  LEA R0, R8.reuse, UR7, 0x3 ;  /* 0x0000000708007c11 */ /* 0x040fe4000f8e18ff */
[----:B------:R-:W-:Y:S02]  /*3810*/  SHF.L.U32 R4, R3, 0x1f, RZ ;  /* 0x0000001f03047819 */ /* 0x000fe400000006ff */
[----:B------:R-:W-:Y:S02]  /*3820*/  LEA R5, R8, UR7, 0x4 ;  /* 0x0000000708057c11 */ /* 0x000fe4000f8e20ff */
[----:B------:R-:W1:Y:S02]  /*3830*/  SYNCS.PHASECHK.TRANS64.TRYWAIT P0, [R0+URZ+0xd0], R4 ;  /* 0x0000d004000075a7 */ /* 0x000e6400080011ff */
[----:B-1-34-:R-:W-:Y:S05]  /*3840*/  @!P0 BRA `(.L_x_71) ;  /* 0x0000006800288947 */ /* 0x01afea0003800000 */
.L_x_179:
[----:B-1----:R-:W1:Y:S01]  /*3850*/  LDS.128 R4, [R5+0x160] ;  /* 0x0001600005047984 */ /* 0x002e620000000c00 */
[----:B------:R-:W-:Y:S02]  /*3860*/  VIADD R0, R0, 0xe0 ;  /* 0x000000e000007836 */ /* 0x000fe40000000000 */
[----:B------:R-:W-:Y:S01]  /*3870*/  VIADD R8, R8, 0x1 ;  /* 0x0000000108087836 */ /* 0x000fe20000000000 */
[----:B------:R-:W-:Y:S01]  /*3880*/  @!PT LDS RZ, [RZ] ;  /* 0x00000000fffff984 */ /* 0x000fe20000000800 */
[----:B------:R-:W-:Y:S01]  /*3890*/  @!PT LDS RZ, [RZ] ;  /* 0x00000000fffff984 */ /* 0x000fe20000000800 */
[----:B------:R-:W-:Y:S01]  /*38a0*/  @!PT LDS RZ, [RZ] ;  /* 0x00000000fffff984 */ /* 0x000fe20000000800 */
[----:B------:R-:W-:Y:S01]  /*38b0*/  @!PT LDS RZ, [RZ] ;  /* 0x00000000fffff984 */ /* 0x000fe20000000800 */
[----:B------:R2:W-:Y:S06]  /*38c0*/  MEMBAR.ALL.CTA ;  /* 0x0000000000007992 */ /* 0x0005ec0000008000 */
[----:B--2---:R-:W2:Y:S01]  /*38d0*/  FENCE.VIEW.ASYNC.S ;  /* 0x00000000000073c6 */ /* 0x004ea20000000000 */
[----:B------:R-:W-:-:S04]  /*38e0*/  PRMT R0, RZ, 0x654, R0 ;  /* 0x00000654ff007816 */ /* 0x000fc80000000000 */
[----:B--2---:R2:W-:Y:S01]  /*38f0*/  SYNCS.ARRIVE.TRANS64.RED.A1T0 RZ, [R0+URZ], RZ ;  /* 0x000000ff00ff79a7 */ /* 0x0045e200081004ff */
[----:B-1----:R-:W-:Y:S01]  /*3900*/  LOP3.LUT P1, RZ, R6, 0x1, RZ, 0xc0, !PT ;  /* 0x0000000106ff7812 */ /* 0x002fe2000782c0ff */
[----:B--2---:R-:W-:-:S12]  /*3910*/  BRA.U UP2, `(.L_x_72) ;  /* 0x0000000502087547 */ /* 0x004fd8000b800000 */
[----:B------:R-:W1:Y:S01]  /*3920*/  LDCU UR8, c[0x0][0x38c] ;  /* 0x00007180ff0877ac */ /* 0x000e620008000800 */
[----:B------:R-:W-:Y:S02]  /*3930*/  PLOP3.LUT P2, PT, PT, PT, PT, 0x80, 0x8 ;  /* 0x000000000008781c */ /* 0x000fe40003f4f070 */
[----:B------:R-:W-:Y:S01]  /*3940*/  SHF.L.U32 R4, R9, 0x1f, RZ ;  /* 0x0000001f09047819 */ /* 0x000fe200000006ff */
[----:B------:R-:W-:Y:S02]  /*3950*/  ULEA UR9, UR19, UR7, 0x3 ;  /* 0x0000000713097291 */ /* 0x000fe4000f8e18ff */
[----:B------:R-:W-:Y:S02]  /*3960*/  ULEA UR10, UR19, UR21, 0x7 ;  /* 0x00000015130a7291 */ /* 0x000fe4000f8e38ff */
[----:B-1----:R-:W-:-:S06]  /*3970*/  UISETP.GE.AND UP0, UPT, UR8, 0x1, UPT ;  /* 0x000000010800788c */ /* 0x002fcc000bf06270 */
[----:B------:R-:W-:-:S05]  /*3980*/  PLOP3.LUT P0, PT, PT, PT, UP0, 0x80, 0x8 ;  /* 0x000000000008781c */ /* 0x000fca0003f0f008 */
[----:B------:R-:W-:-:S08]  /*3990*/  @UP0 ULEA UR8, UR18, UR7, 0x3 ;  /* 0x0000000712080291 */ /* 0x000fd0000f8e18ff */
[----:B------:R-:W-:-:S04]  /*39a0*/  @P0 SHF.L.U32 R0, R2, 0x1f, RZ ;  /* 0x0000001f02000819 */ /* 0x000fc800000006ff */
[----:B------:R1:W2:Y:S01]  /*39b0*/  @P0 SYNCS.PHASECHK.TRANS64.TRYWAIT P2, [UR8], R0 ;  /* 0x00000000ff0005a7 */ /* 0x0002a20008041108 */
[----:B------:R-:W3:Y:S02]  /*39c0*/  SYNCS.PHASECHK.TRANS64.TRYWAIT P0, [UR9+0x110], R4 ;  /* 0x00011004ff0075a7 */ /* 0x000ee40008001109 */
[----:B-123--:R-:W-:Y:S05]  /*39d0*/  @!P0 BRA `(.L_x_73) ;  /* 0x0000006400d88947 */ /* 0x00efea0003800000 */
.L_x_181:
[----:B------:R-:W-:Y:S01]  /*39e0*/  UMOV UR16, UR17 ;  /* 0x0000001100107c82 */ /* 0x000fe20008000000 */
[----:B------:R-:W-:Y:S05]  /*39f0*/  BRA.U !UP0, `(.L_x_74) ;  /* 0x0000000108c07547 */ /* 0x000fea000b800000 */
[----:B------:R-:W-:Y:S02]  /*3a00*/  UIADD3 UR16, UPT, UPT, UR20, UR17, URZ ;  /* 0x0000001114107290 */ /* 0x000fe4000fffe0ff */
[----:B------:R-:W-:Y:S01]  /*3a10*/  UPLOP3.LUT UP3, UPT, UPT, UPT, UPT, 0x40, 0x4 ;  /* 0x000000000004789c */ /* 0x000fe20003f6e870 */
[----:B------:R-:W-:Y:S01]  /*3a20*/  UMOV UR15, UR6 ;  /* 0x00000006000f7c82 */ /* 0x000fe20008000000 */
[----:B------:R-:W-:-:S09]  /*3a30*/  UMOV UR46, UR18 ;  /* 0x00000012002e7c82 */ /* 0x000fd20008000000 */
.L_x_77:
[----:B--2---:R-:W-:Y:S01]  /*3a40*/  ULEA UR8, UR46, UR7, 0x3 ;  /* 0x000000072e087291 */ /* 0x004fe2000f8e18ff */
[----:B---3--:R-:W-:Y:S11]  /*3a50*/  @P2 BRA `(.L_x_75) ;  /* 0x00000000000c2947 */ /* 0x008ff60003800000 */
[----:B-1----:R-:W-:Y:S04]  /*3a60*/  SHF.L.U32 R4, R2, 0x1f, RZ ;  /* 0x0000001f02047819 */ /* 0x002fe800000006ff */
[----:B------:R-:W1:Y:S02]  /*3a70*/  SYNCS.PHASECHK.TRANS64.TRYWAIT P0, [UR8], R4 ;  /* 0x00000004ff0075a7 */ /* 0x000e640008001108 */
[----:B-1----:R-:W-:Y:S05]  /*3a80*/  @!P0 BRA `(.L_x_76) ;  /* 0x0000006400c48947 */ /* 0x002fea0003800000 */
.L_x_75:
[----:B------:R-:W-:Y:S01]  /*3a90*/  UISETP.NE.AND UP0, UPT, UR15, 0x1, UPT ;  /* 0x000000010f00788c */ /* 0x000fe2000bf05270 */
[----:B------:R-:W-:Y:S01]  /*3aa0*/  PLOP3.LUT P2, PT, PT, PT, PT, 0x80, 0x8 ;  /* 0x000000000008781c */ /* 0x000fe20003f4f070 */
[----:B------:R-:W-:Y:S02]  /*3ab0*/  UIADD3 UR18, UPT, UPT, UR46, 0x1, URZ ;  /* 0x000000012e127890 */ /* 0x000fe4000fffe0ff */
[----:B------:R-:W-:Y:S02]  /*3ac0*/  ULEA UR32, UR46, UR14, 0xa ;  /* 0x0000000e2e207291 */ /* 0x000fe4000f8e50ff */
[----:B------:R-:W-:Y:S01]  /*3ad0*/  UISETP.NE.AND UP1, UPT, UR18, 0x8, UPT ;  /* 0x000000081200788c */ /* 0x000fe2000bf25270 */
[----:B------:R-:W-:Y:S01]  /*3ae0*/  PLOP3.LUT P0, PT, PT, PT, UP0, 0x80, 0x8 ;  /* 0x000000000008781c */ /* 0x000fe20003f0f008 */
[----:B------:R-:W-:Y:S02]  /*3af0*/  UIADD3 UR44, UPT, UPT, UR32, 0x2, URZ ;  /* 0x00000002202c7890 */ /* 0x000fe4000fffe0ff */
[----:B------:R-:W-:Y:S02]  /*3b00*/  USEL UR31, URZ, 0x1, UP1 ;  /* 0x00000001ff1f7887 */ /* 0x000fe40008800000 */
[----:B------:R-:W-:Y:S02]  /*3b10*/  USEL UR18, UR18, URZ, UP1 ;  /* 0x000000ff12127287 */ /* 0x000fe40008800000 */
[----:B------:R-:W-:Y:S02]  /*3b20*/  UIADD3 UR40, UPT, UPT, UR32, 0x4, URZ ;  /* 0x0000000420287890 */ /* 0x000fe4000fffe0ff */
[----:B------:R-:W-:Y:S01]  /*3b30*/  @UP0 ULEA UR30, UR18, UR7, 0x3 ;  /* 0x00000007121e0291 */ /* 0x000fe2000f8e18ff */
[----:B------:R-:W-:Y:S01]  /*3b40*/  LOP3.LUT R2, R2, UR31, RZ, 0x3c, !PT ;  /* 0x0000001f02027c12 */ /* 0x000fe2000f8e3cff */
[----:B------:R-:W-:Y:S02]  /*3b50*/  UIADD3 UR36, UPT, UPT, UR32, 0x6, URZ ;  /* 0x0000000620247890 */ /* 0x000fe4000fffe0ff */
[----:B------:R-:W-:Y:S01]  /*3b60*/  UIADD3 UR8, UPT, UPT, UR8, 0x40, URZ ;  /* 0x0000004008087890 */ /* 0x000fe2000fffe0ff */
[----:B-1----:R-:W-:Y:S01]  /*3b70*/  @P0 SHF.L.U32 R0, R2, 0x1f, RZ ;  /* 0x0000001f02000819 */ /* 0x002fe200000006ff */
[----:B------:R-:W-:Y:S02]  /*3b80*/  UIADD3 UR17, UPT, UPT, UR17, 0x1, URZ ;  /* 0x0000000111117890 */ /* 0x000fe4000fffe0ff */
[----:B------:R-:W-:Y:S01]  /*3b90*/  UIADD3 UR15, UPT, UPT, UR15, -0x1, URZ ;  /* 0xffffffff0f0f7890 */ /* 0x000fe2000fffe0ff */
[----:B------:R2:W3:Y:S01]  /*3ba0*/  @P0 SYNCS.PHASECHK.TRANS64.TRYWAIT P2, [UR30], R0 ;  /* 0x00000000ff0005a7 */ /* 0x0004e2000804111e */
[----:B------:R-:W-:Y:S02]  /*3bb0*/  ULEA UR30, UR46, UR13, 0x9 ;  /* 0x0000000d2e1e7291 */ /* 0x000fe4000f8e48ff */
[----:B------:R-:W-:Y:S02]  /*3bc0*/  UISETP.NE.AND UP0, UPT, UR17, UR16, UPT ;  /* 0x000000101100728c */ /* 0x000fe4000bf05270 */
[----:B------:R-:W-:Y:S02]  /*3bd0*/  UIADD3 UR42, UPT, UPT, UR30, 0x2, URZ ;  /* 0x000000021e2a7890 */ /* 0x000fe4000fffe0ff */
[----:B------:R-:W-:Y:S02]  /*3be0*/  UIADD3 UR38, UPT, UPT, UR30, 0x4, URZ ;  /* 0x000000041e267890 */ /* 0x000fe4000fffe0ff */
[----:B------:R-:W-:Y:S01]  /*3bf0*/  UIADD3 UR34, UPT, UPT, UR30, 0x6, URZ ;  /* 0x000000061e227890 */ /* 0x000fe2000fffe0ff */
[----:B------:R-:W-:Y:S01]  /*3c00*/  UMOV UR33, 0x40004040 ;  /* 0x4000404000217882 */ /* 0x000fe20000000000 */
[----:B------:R-:W-:Y:S01]  /*3c10*/  UMOV UR31, 0x40004040 ;  /* 0x40004040001f7882 */ /* 0x000fe20000000000 */
[----:B------:R-:W-:Y:S01]  /*3c20*/  UMOV UR45, 0x40004040 ;  /* 0x40004040002d7882 */ /* 0x000fe20000000000 */
[----:B------:R2:W-:Y:S01]  /*3c30*/  UTCHMMA.2CTA gdesc[UR30], gdesc[UR32], tmem[UR10], tmem[UR28], idesc[UR29], UP3 ;  /* 0x00ff1c201e0075ea */ /* 0x0005e20009a0000a */
[----:B------:R-:W-:Y:S01]  /*3c40*/  UPLOP3.LUT UP3, UPT, UPT, UPT, UPT, 0x80, 0x8 ;  /* 0x000000000008789c */ /* 0x000fe20003f6f070 */
[----:B------:R-:W-:Y:S01]  /*3c50*/  UMOV UR43, 0x40004040 ;  /* 0x40004040002b7882 */ /* 0x000fe20000000000 */
[----:B------:R-:W-:Y:S01]  /*3c60*/  UMOV UR41, 0x40004040 ;  /* 0x4000404000297882 */ /* 0x000fe20000000000 */
[----:B------:R2:W-:Y:S01]  /*3c70*/  UTCHMMA.2CTA gdesc[UR42], gdesc[UR44], tmem[UR10], tmem[UR26], idesc[UR27], UPT ;  /* 0x00ff1a2c2a0075ea */ /* 0x0005e2000ba0000a */
[----:B------:R-:W-:Y:S01]  /*3c80*/  UMOV UR39, 0x40004040 ;  /* 0x4000404000277882 */ /* 0x000fe20000000000 */
[----:B------:R-:W-:Y:S01]  /*3c90*/  UMOV UR37, 0x40004040 ;  /* 0x4000404000257882 */ /* 0x000fe20000000000 */
[----:B------:R-:W-:Y:S01]  /*3ca0*/  UMOV UR35, 0x40004040 ;  /* 0x4000404000237882 */ /* 0x000fe20000000000 */
[----:B------:R2:W-:Y:S01]  /*3cb0*/  UTCHMMA.2CTA gdesc[UR38], gdesc[UR40], tmem[UR10], tmem[UR24], idesc[UR25], UPT ;  /* 0x00ff1828260075ea */ /* 0x0005e2000ba0000a */
[----:B------:R2:W-:Y:S01]  /*3cc0*/  UTCHMMA.2CTA gdesc[UR34], gdesc[UR36], tmem[UR10], tmem[UR22], idesc[UR23], UPT ;  /* 0x00ff1624220075ea */ /* 0x0005e2000ba0000a */
[----:B------:R2:W-:Y:S01]  /*3cd0*/  UTCBAR.2CTA.MULTICAST [UR8], URZ, UR12 ;  /* 0x000000ff080073e9 */ /* 0x0005e2000820080c */
[----:B------:R-:W-:Y:S01]  /*3ce0*/  UMOV UR46, UR18 ;  /* 0x00000012002e7c82 */ /* 0x000fe20008000000 */
[----:B------:R-:W-:Y:S05]  /*3cf0*/  BRA.U UP0, `(.L_x_77) ;  /* 0xfffffffd00507547 */ /* 0x000fea000b83ffff */
.L_x_74:
[----:B------:R-:W-:Y:S01]  /*3d00*/  UIADD3 UR9, UPT, UPT, UR9, 0xf0, URZ ;  /* 0x000000f009097890 */ /* 0x000fe2000fffe0ff */
[----:B------:R-:W-:-:S08]  /*3d10*/  UMOV UR17, UR16 ;  /* 0x0000001000117c82 */ /* 0x000fd00008000000 */
[----:B------:R4:W-:Y:S01]  /*3d20*/  UTCBAR.2CTA.MULTICAST [UR9], URZ, UR11 ;  /* 0x000000ff090073e9 */ /* 0x0009e2000820080b */
[----:B------:R-:W-:Y:S02]  /*3d30*/  NOP ;  /* 0x0000000000007918 */ /* 0x000fe40000000000 */
.L_x_72:
[----:B------:R-:W-:Y:S01]  /*3d40*/  UIADD3 UR19, UPT, UPT, UR19, 0x1, URZ ;  /* 0x0000000113137890 */ /* 0x000fe2000fffe0ff */
[----:B------:R-:W-:-:S03]  /*3d50*/  ISETP.NE.AND P0, PT, R8, 0x2, PT ;  /* 0x000000020800780c */ /* 0x000fc60003f05270 */
[----:B------:R-:W-:Y:S01]  /*3d60*/  UISETP.NE.AND UP0, UPT, UR19, 0x4, UPT ;  /* 0x000000041300788c */ /* 0x000fe2000bf05270 */
[----:B-12---:R-:W-:Y:S02]  /*3d70*/  SEL R0, RZ, 0x1, P0 ;  /* 0x00000001ff007807 */ /* 0x006fe40000000000 */
[----:B------:R-:W-:Y:S01]  /*3d80*/  SEL R8, R8, RZ, P0 ;  /* 0x000000ff08087207 */ /* 0x000fe20000000000 */
[----:B------:R-:W-:Y:S01]  /*3d90*/  USEL UR8, URZ, 0x1, UP0 ;  /* 0x00000001ff087887 */ /* 0x000fe20008000000 */
[----:B------:R-:W-:Y:S01]  /*3da0*/  LOP3.LUT R3, R3, R0, RZ, 0x3c, !PT ;  /* 0x0000000003037212 */ /* 0x000fe200078e3cff */
[----:B------:R-:W-:-:S04]  /*3db0*/  USEL UR19, UR19, URZ, UP0 ;  /* 0x000000ff13137287 */ /* 0x000fc80008000000 */
[----:B------:R-:W-:Y:S01]  /*3dc0*/  LOP3.LUT R9, R9, UR8, RZ, 0x3c, !PT ;  /* 0x0000000809097c12 */ /* 0x000fe2000f8e3cff */
[----:B------:R-:W-:Y:S07]  /*3dd0*/  @P1 BRA `(.L_x_78) ;  /* 0xfffffff800881947 */ /* 0x000fee000383ffff */
[----:B------:R-:W1:Y:S01]  /*3de0*/  S2UR UR6, SR_CgaCtaId ;  /* 0x00000000000679c3 */ /* 0x000e620000008800 */
[----:B------:R-:W-:Y:S01]  /*3df0*/  ELECT P0, URZ, PT ;  /* 0x0000000000ff782f */ /* 0x000fe20003800000 */
[----:B------:R-:W-:Y:S01]  /*3e00*/  HFMA2 R0, -RZ, RZ, 0, 5.9604644775390625e-08 ;  /* 0x00000001ff007431 */ /* 0x000fe200000001ff */
[----:B------:R-:W-:-:S05]  /*3e10*/  UMOV UR8, 0x40 ;  /* 0x0000004000087882 */ /* 0x000fca0000000000 */
[----:B------:R-:W-:Y:S01]  /*3e20*/  UVIRTCOUNT.DEALLOC.SMPOOL 0x80 ;  /* 0x000000800000784c */ /* 0x000fe20000000000 */
[----:B------:R-:W-:Y:S02]  /*3e30*/  UISETP.NE.AND UP0, UPT, UR5, URZ, UPT ;  /* 0x000000ff0500728c */ /* 0x000fe4000bf05270 */
[----:B-1----:R-:W-:-:S09]  /*3e40*/  ULEA UR6, UR6, UR8, 0x18 ;  /* 0x0000000806067291 */ /* 0x002fd2000f8ec0ff */
[----:B------:R1:W-:Y:S01]  /*3e50*/  @P0 STS.U8 [UR6+0x1c], R0 ;  /* 0x00001c00ff000988 */ /* 0x0003e20008000006 */
[----:B------:R-:W-:Y:S05]  /*3e60*/  BRA.U UP0, `(.L_x_79) ;  /* 0x0000000100a07547 */ /* 0x000fea000b800000 */
[----:B------:R-:W-:Y:S01]  /*3e70*/  UIADD3 UR5, UPT, UPT, UR7, 0x110, URZ ;  /* 0x0000011007057890 */ /* 0x000fe2000fffe0ff */
[----:B------:R-:W-:-:S03]  /*3e80*/  SHF.L.U32 R2, R9, 0x1f, RZ ;  /* 0x0000001f09027819 */ /* 0x000fc600000006ff */
[----:B------:R-:W-:-:S09]  /*3e90*/  ULEA UR8, UR19, UR5, 0x3 ;  /* 0x0000000513087291 */ /* 0x000fd2000f8e18ff */
[----:B------:R-:W2:Y:S02]  /*3ea0*/  SYNCS.PHASECHK.TRANS64.TRYWAIT P0, [UR8], R2 ;  /* 0x00000002ff0075a7 */ /* 0x000ea40008001108 */
[----:B--2---:R-:W-:Y:S05]  /*3eb0*/  @!P0 BRA `(.L_x_80) ;  /* 0x0000006000d08947 */ /* 0x004fea0003800000 */
.L_x_184:
[----:B----4-:R-:W-:-:S04]  /*3ec0*/  UIADD3 UR9, UPT, UPT, UR19, 0x1, URZ ;  /* 0x0000000113097890 */ /* 0x010fc8000fffe0ff */
        /* <DEDUP_REMOVED lines=8> */
.L_x_186:
        /* <DEDUP_REMOVED lines=9> */
.L_x_188:
[----:B------:R-:W-:-:S04]  /*3fe0*/  UIADD3 UR9, UPT, UPT, UR9, 0x1, URZ ;  /* 0x0000000109097890 */ /* 0x000fc8000fffe0ff */
[----:B------:R-:W-:-:S04]  /*3ff0*/  UISETP.NE.AND UP1, UPT, UR9, 0x4, UPT ;  /* 0x000000040900788c */ /* 0x000fc8000bf25270 */
[----:B------:R-:W-:Y:S02]  /*4000*/  USEL UR8, URZ, 0x1, UP1 ;  /* 0x00000001ff087887 */ /* 0x000fe40008800000 */
[----:B------:R-:W-:-:S04]  /*4010*/  USEL UR9, UR9, URZ, UP1 ;  /* 0x000000ff09097287 */ /* 0x000fc80008800000 */
[----:B------:R-:W-:Y:S01]  /*4020*/  ULEA UR9, UR9, UR5, 0x3 ;  /* 0x0000000509097291 */ /* 0x000fe2000f8e18ff */
[----:B------:R-:W-:-:S04]  /*4030*/  LOP3.LUT R2, R2, UR8, RZ, 0x3c, !PT ;  /* 0x0000000802027c12 */ /* 0x000fc8000f8e3cff */
[----:B------:R-:W-:Y:S01]  /*4040*/  SHF.L.U32 R2, R2, 0x1f, RZ ;  /* 0x0000001f02027819 */ /* 0x000fe200000006ff */
[----:B-1----:R-:W-:-:S04]  /*4050*/  IMAD.U32 R0, RZ, RZ, UR9 ;  /* 0x00000009ff007e24 */ /* 0x002fc8000f8e00ff */
[----:B------:R1:W2:Y:S03]  /*4060*/  SYNCS.PHASECHK.TRANS64.TRYWAIT P0, [R0+URZ], R2 ;  /* 0x00000002000075a7 */ /* 0x0002a600080011ff */
[----:B--2---:R-:W-:Y:S05]  /*4070*/  @!P0 NANOSLEEP.SYNCS 0x989680 ;  /* 0x009896800000895d */ /* 0x004fea0003900000 */
[----:B------:R-:W2:Y:S02]  /*4080*/  @!P0 SYNCS.PHASECHK.TRANS64 P0, [R0+URZ], R2 ;  /* 0x00000002000085a7 */ /* 0x000ea400080010ff */
[----:B--2---:R-:W-:Y:S05]  /*4090*/  @P0 BRA `(.L_x_83) ;  /* 0x0000000000200947 */ /* 0x004fea0003800000 */
.L_x_84:
[----:B--2---:R2:W4:Y:S02]  /*40a0*/  SYNCS.PHASECHK.TRANS64.TRYWAIT P0, [R0+URZ], R2 ;  /* 0x00000002000075a7 */ /* 0x00452400080011ff */
[----:B----4-:R-:W-:Y:S05]  /*40b0*/  @!P0 NANOSLEEP.SYNCS 0x989680 ;  /* 0x009896800000895d */ /* 0x010fea0003900000 */
[----:B------:R-:W4:Y:S02]  /*40c0*/  @!P0 SYNCS.PHASECHK.TRANS64 P0, [R0+URZ], R2 ;  /* 0x00000002000085a7 */ /* 0x000f2400080010ff */
[----:B----4-:R-:W-:Y:S05]  /*40d0*/  @!P0 BRA `(.L_x_84) ;  /* 0xfffffffc00f08947 */ /* 0x010fea000383ffff */
[----:B------:R-:W-:Y:S05]  /*40e0*/  BRA `(.L_x_83) ;  /* 0x00000000000c7947 */ /* 0x000fea0003800000 */
.L_x_79:
[----:B------:R-:W-:-:S04]  /*40f0*/  UIADD3 UR5, UPT, UPT, UR7, 0x150, URZ ;  /* 0x0000015007057890 */ /* 0x000fc8000fffe0ff */
[----:B------:R-:W-:-:S09]  /*4100*/  UPRMT UR5, UR4, 0x654, UR5 ;  /* 0x0000065404057896 */ /* 0x000fd20008000005 */
[----:B------:R-:W-:Y:S03]  /*4110*/  SYNCS.ARRIVE.TRANS64.RED.A1T0 RZ, [UR5], RZ ;  /* 0x000000ffffff79a7 */ /* 0x000fe60008100405 */
.L_x_83:
[----:B-12---:R-:W-:Y:S01]  /*4120*/  SHF.L.U32 R2, RZ, 0x1f, RZ ;  /* 0x0000001fff027819 */ /* 0x006fe200000006ff */
[----:B------:R-:W-:Y:S01]  /*4130*/  UIADD3 UR5, UPT, UPT, UR7, 0x150, URZ ;  /* 0x0000015007057890 */ /* 0x000fe2000fffe0ff */
[----:B------:R-:W-:Y:S02]  /*4140*/  PLOP3.LUT P0, PT, PT, PT, UP0, 0x80, 0x8 ;  /* 0x000000000008781c */ /* 0x000fe40003f0f008 */
[----:B------:R-:W1:Y:S02]  /*4150*/  SYNCS.PHASECHK.TRANS64.TRYWAIT P1, [UR7+0x150], R2 ;  /* 0x00015002ff0075a7 */ /* 0x000e640008021107 */
[----:B-1----:R-:W-:Y:S09]  /*4160*/  @!P1 BRA `(.L_x_85) ;  /* 0x00000060006c9947 */ /* 0x002ff20003800000 */
.L_x_190:
[----:B------:R-:W-:Y:S01]  /*4170*/  @!UP0 UPRMT UR5, UR4, 0x654, UR5 ;  /* 0x0000065404058896 */ /* 0x000fe20008000005 */
[----:B------:R-:W-:Y:S02]  /*4180*/  UMOV UR8, 0xffff ;  /* 0x0000ffff00087882 */ /* 0x000fe40000000000 */
[----:B------:R-:W-:-:S06]  /*4190*/  UMOV UR4, 0x1 ;  /* 0x0000000100047882 */ /* 0x000fcc0000000000 */
[----:B------:R-:W-:Y:S01]  /*41a0*/  @!P0 SYNCS.ARRIVE.TRANS64.RED.A1T0 RZ, [UR5], RZ ;  /* 0x000000ffffff89a7 */ /* 0x000fe20008100405 */
[----:B------:R-:W-:Y:S01]  /*41b0*/  NOP ;  /* 0x0000000000007918 */ /* 0x000fe20000000000 */
[----:B-1----:R-:W1:Y:S01]  /*41c0*/  LDS R0, [UR6+0x14] ;  /* 0x00001406ff007984 */ /* 0x002e620008000800 */
[----:B------:R-:W-:-:S04]  /*41d0*/  ULOP3.LUT UR5, UR21, 0xffff, URZ, 0xc0, !UPT ;  /* 0x0000ffff15057892 */ /* 0x000fc8000f8ec0ff */
[----:B------:R-:W-:-:S04]  /*41e0*/  USHF.R.U32.HI UR5, URZ, 0x5, UR5 ;  /* 0x00000005ff057899 */ /* 0x000fc80008011605 */
[----:B------:R-:W-:Y:S02]  /*41f0*/  USHF.L.U32 UR8, UR8, UR5, URZ ;  /* 0x0000000508087299 */ /* 0x000fe400080006ff */
[----:B------:R-:W-:-:S04]  /*4200*/  USHF.L.U32 UR4, UR4, UR5, URZ ;  /* 0x0000000504047299 */ /* 0x000fc800080006ff */
[----:B-1----:R-:W-:-:S04]  /*4210*/  LOP3.LUT R0, R0, UR8, RZ, 0xc0, !PT ;  /* 0x0000000800007c12 */ /* 0x002fc8000f8ec0ff */
[----:B------:R-:W-:-:S13]  /*4220*/  ISETP.NE.AND P0, PT, R0, UR8, PT ;  /* 0x0000000800007c0c */ /* 0x000fda000bf05270 */
[----:B------:R-:W-:Y:S05]  /*4230*/  @P0 BRA `(.L_x_86) ;  /* 0x0000000000580947 */ /* 0x000fea0003800000 */
[----:B------:R-:W1:Y:S02]  /*4240*/  LDS R0, [UR6+0x18] ;  /* 0x00001806ff007984 */ /* 0x000e640008000800 */
[----:B-1----:R-:W-:-:S04]  /*4250*/  LOP3.LUT R0, R0, UR4, RZ, 0xc0, !PT ;  /* 0x0000000400007c12 */ /* 0x002fc8000f8ec0ff */
[----:B------:R-:W-:-:S13]  /*4260*/  ISETP.NE.AND P0, PT, R0, UR4, PT ;  /* 0x0000000400007c0c */ /* 0x000fda000bf05270 */
[----:B------:R-:W-:Y:S05]  /*4270*/  @P0 BRA `(.L_x_87) ;  /* 0x00000000003c0947 */ /* 0x000fea0003800000 */
[----:B------:R-:W1:Y:S01]  /*4280*/  S2R R2, SR_LANEID ;  /* 0x0000000000027919 */ /* 0x000e620000000000 */
[----:B------:R-:W-:Y:S01]  /*4290*/  ULOP3.LUT UR8, URZ, UR8, URZ, 0x33, !UPT ;  /* 0x00000008ff087292 */ /* 0x000fe2000f8e33ff */
[----:B------:R-:W-:Y:S02]  /*42a0*/  VOTEU.ANY UR7, UPT, PT ;  /* 0x0000000000077886 */ /* 0x000fe400038e0100 */
[----:B------:R-:W-:-:S03]  /*42b0*/  UFLO.U32 UR7, UR7 ;  /* 0x00000007000772bd */ /* 0x000fc600080e0000 */
[----:B------:R-:W-:-:S04]  /*42c0*/  IMAD.U32 R0, RZ, RZ, UR8 ;  /* 0x00000008ff007e24 */ /* 0x000fc8000f8e00ff */
[----:B------:R2:W3:Y:S02]  /*42d0*/  REDUX UR5, R0 ;  /* 0x00000000000573c4 */ /* 0x0004e40000000000 */
[----:B------:R1:W-:Y:S02]  /*42e0*/  UTCATOMSWS.AND URZ, UR8 ;  /* 0x0000000800ff79e3 */ /* 0x0003e40008000000 */
[----:B-1----:R-:W-:Y:S02]  /*42f0*/  ISETP.EQ.U32.AND P0, PT, R2, UR7, PT ;  /* 0x0000000702007c0c */ /* 0x002fe4000bf02070 */
[----:B--2---:R-:W-:Y:S02]  /*4300*/  LOP3.LUT R0, RZ, UR4, RZ, 0x33, !PT ;  /* 0x00000004ff007c12 */ /* 0x004fe4000f8e33ff */
[----:B---3--:R-:W-:Y:S02]  /*4310*/  MOV R2, UR5 ;  /* 0x0000000500027c02 */ /* 0x008fe40008000f00 */
[----:B------:R-:W1:Y:S07]  /*4320*/  REDUX UR4, R0 ;  /* 0x00000000000473c4 */ /* 0x000e6e0000000000 */
[----:B------:R2:W-:Y:S01]  /*4330*/  @P0 ATOMS.AND RZ, [UR6+0x14], R2 ;  /* 0x00001402ffff098c */ /* 0x0005e2000a800006 */
[----:B-1----:R-:W-:-:S05]  /*4340*/  IMAD.U32 R0, RZ, RZ, UR4 ;  /* 0x00000004ff007e24 */ /* 0x002fca000f8e00ff */
[----:B------:R2:W-:Y:S01]  /*4350*/  @P0 ATOMS.AND RZ, [UR6+0x18], R0 ;  /* 0x00001800ffff098c */ /* 0x0005e2000a800006 */
[----:B------:R-:W-:Y:S05]  /*4360*/  BRA `(.L_x_88) ;  /* 0x0000000000147947 */ /* 0x000fea0003800000 */
.L_x_87:
[----:B------:R-:W-:Y:S02]  /*4370*/  MOV R2, 0x4390 ;  /* 0x0000439000027802 */ /* 0x000fe40000000f00 */
[----:B---345:R-:W-:Y:S05]  /*4380*/  CALL.REL.NOINC `($__internal_0_$__cuda_sm10x_tcgen05_guardrail_trap_col_being_dealloced_not_returned_by_alloc) ;  /* 0x00000064004c7944 */ /* 0x038fea0003c00000 */
[----:B------:R-:W-:Y:S05]  /*4390*/  BRA `(.L_x_88) ;  /* 0x0000000000087947 */ /* 0x000fea0003800000 */
.L_x_86:
[----:B------:R-:W-:Y:S02]  /*43a0*/  MOV R2, 0x43c0 ;  /* 0x000043c000027802 */ /* 0x000fe40000000f00 */
[----:B---345:R-:W-:Y:S05]  /*43b0*/  CALL.REL.NOINC `($__internal_2_$__cuda_sm10x_tcgen05_guardrail_trap_unallocated_columns_being_dealloced) ;  /* 0x0000006400587944 */ /* 0x038fea0003c00000 */
.L_x_88:
[----:B------:R-:W-:Y:S01]  /*43c0*/  NOP ;  /* 0x0000000000007918 */ /* 0x000fe20000000000 */
[----:B----4-:R-:W-:Y:S05]  /*43d0*/  EXIT ;  /* 0x000000000000794d */ /* 0x010fea0003800000 */
.L_x_59:
[----:B------:R-:W-:-:S09]  /*43e0*/  UISETP.NE.OR UP5, UPT, UR10, 0x3, !UP5 ;  /* 0x000000030a00788c */ /* 0x000fd2000efa5670 */
[----:B------:R-:W-:Y:S05]  /*43f0*/  BRA.U UP5, `(.L_x_89) ;  /* 0x0000001105747547 */ /* 0x000fea000b800000 */
[----:B------:R-:W1:Y:S01]  /*4400*/  LDC R0, c[0x0][0xb30] ;  /* 0x0002cc00ff007b82 */ /* 0x000e620000000800 */
[----:B------:R-:W2:Y:S01]  /*4410*/  LDCU.64 UR8, c[0x0][0x888] ;  /* 0x00011100ff0877ac */ /* 0x000ea20008000a00 */
[----:B------:R-:W-:Y:S02]  /*4420*/  HFMA2 R27, -RZ, RZ, 0, 0 ;  /* 0x00000000ff1b7431 */ /* 0x000fe400000001ff */
[----:B------:R-:W-:Y:S01]  /*4430*/  IMAD.MOV.U32 R29, RZ, RZ, 0x1 ;  /* 0x00000001ff1d7424 */ /* 0x000fe200078e00ff */
[----:B------:R-:W-:Y:S01]  /*4440*/  MOV R25, 0x2000 ;  /* 0x0000200000197802 */ /* 0x000fe20000000f00 */
[----:B------:R-:W3:Y:S01]  /*4450*/  LDCU.64 UR4, c[0x0][0x890] ;  /* 0x00011200ff0477ac */ /* 0x000ee20008000a00 */
[----:B------:R-:W-:Y:S01]  /*4460*/  IMAD.MOV.U32 R28, RZ, RZ, RZ ;  /* 0x000000ffff1c7224 */ /* 0x000fe200078e00ff */
[----:B------:R-:W4:Y:S01]  /*4470*/  LDC R24, c[0x0][0x370] ;  /* 0x0000dc00ff187b82 */ /* 0x000f220000000800 */
[----:B------:R-:W-:Y:S01]  /*4480*/  UMOV UR7, 0x400 ;  /* 0x0000040000077882 */ /* 0x000fe20000000000 */
[----:B------:R-:W-:-:S02]  /*4490*/  UPLOP3.LUT UP1, UPT, UPT, UPT, UPT, 0x40, 0x4 ;  /* 0x000000000004789c */ /* 0x000fc40003f2e870 */
[----:B------:R-:W-:-:S04]  /*44a0*/  ULEA UR7, UR37, UR7, 0x18 ;  /* 0x0000000725077291 */ /* 0x000fc8000f8ec0ff */
[----:B------:R-:W4:Y:S01]  /*44b0*/  LDC R3, c[0x0][0xb0c] ;  /* 0x0002c300ff037b82 */ /* 0x000f220000000800 */
[----:B------:R-:W-:Y:S02]  /*44c0*/  UIADD3 UR13, UPT, UPT, UR7, 0x98, URZ ;  /* 0x00000098070d7890 */ /* 0x000fe4000fffe0ff */
[----:B--2---:R-:W-:Y:S02]  /*44d0*/  UISETP.NE.U32.AND UP3, UPT, UR8, URZ, UPT ;  /* 0x000000ff0800728c */ /* 0x004fe4000bf65070 */
[----:B------:R-:W-:Y:S02]  /*44e0*/  UIADD3 UR41, UPT, UPT, UR7, 0x80, URZ ;  /* 0x0000008007297890 */ /* 0x000fe4000fffe0ff */
[----:B---3--:R-:W-:Y:S01]  /*44f0*/  UISETP.NE.U32.AND UP4, UPT, UR4, URZ, UPT ;  /* 0x000000ff0400728c */ /* 0x008fe2000bf85070 */
[----:B------:R-:W2:Y:S01]  /*4500*/  LDC R18, c[0x0][0xb20] ;  /* 0x0002c800ff127b82 */ /* 0x000ea20000000800 */
[----:B-1----:R-:W-:Y:S01]  /*4510*/  ISETP.NE.AND P1, PT, R0, 0x1, PT ;  /* 0x000000010000780c */ /* 0x002fe20003f25270 */
[----:B------:R-:W-:-:S02]  /*4520*/  UISETP.NE.AND.EX UP3, UPT, UR9, URZ, UPT, UP3 ;  /* 0x000000ff0900728c */ /* 0x000fc4000bf65330 */
[----:B------:R-:W-:Y:S02]  /*4530*/  UIADD3 UR33, UPT, UPT, UR7, 0x88, URZ ;  /* 0x0000008807217890 */ /* 0x000fe4000fffe0ff */
[----:B------:R-:W-:Y:S02]  /*4540*/  UIADD3 UR25, UPT, UPT, UR7, 0x90, URZ ;  /* 0x0000009007197890 */ /* 0x000fe4000fffe0ff */
[----:B------:R-:W1:Y:S01]  /*4550*/  LDC.64 R30, c[0x0][0x348] ;  /* 0x0000d200ff1e7b82 */ /* 0x000e620000000a00 */
[----:B------:R-:W-:Y:S02]  /*4560*/  UPRMT UR13, UR37, 0x654, UR13 ;  /* 0x00000654250d7896 */ /* 0x000fe4000800000d */
[----:B------:R-:W-:-:S05]  /*4570*/  UISETP.NE.AND.EX UP4, UPT, UR5, URZ, UPT, UP4 ;  /* 0x000000ff0500728c */ /* 0x000fca000bf85340 */
[----:B------:R-:W3:Y:S08]  /*4580*/  LDC.64 R16, c[0x0][0xb10] ;  /* 0x0002c400ff107b82 */ /* 0x000ef00000000a00 */
[----:B------:R-:W1:Y:S08]  /*4590*/  LDC.64 R6, c[0x0][0xb18] ;  /* 0x0002c600ff067b82 */ /* 0x000e700000000a00 */
[----:B------:R-:W1:Y:S08]  /*45a0*/  LDC.64 R4, c[0x0][0xb28] ;  /* 0x0002ca00ff047b82 */ /* 0x000e700000000a00 */
[----:B--2-4-:R-:W1:Y:S02]  /*45b0*/  LDC R19, c[0x0][0x374] ;  /* 0x0000dd00ff137b82 */ /* 0x014e640000000800 */
.L_x_100:
[C---:B------:R-:W-:Y:S02]  /*45c0*/  LEA R0, R28.reuse, UR7, 0x3 ;  /* 0x000000071c007c11 */ /* 0x040fe4000f8e18ff */
[----:B------:R-:W-:Y:S02]  /*45d0*/  SHF.L.U32 R2, R27, 0x1f, RZ ;  /* 0x0000001f1b027819 */ /* 0x000fe400000006ff */
[----:B------:R-:W-:Y:S02]  /*45e0*/  LEA R20, R28, UR7, 0x4 ;  /* 0x000000071c147c11 */ /* 0x000fe4000f8e20ff */
[----:B--2---:R-:W2:Y:S02]  /*45f0*/  SYNCS.PHASECHK.TRANS64.TRYWAIT P0, [R0+URZ+0xd0], R2 ;  /* 0x0000d002000075a7 */ /* 0x004ea400080011ff */
[----:B--2---:R-:W-:Y:S05]  /*4600*/  @!P0 BRA `(.L_x_90) ;  /* 0x0000005c005c8947 */ /* 0x004fea0003800000 */
.L_x_191:
[----:B------:R-:W-:Y:S01]  /*4610*/  ISETP.GE.AND P0, PT, R40, 0x1, PT ;  /* 0x000000012800780c */ /* 0x000fe20003f06270 */
[----:B------:R-:W4:Y:S01]  /*4620*/  LDS.128 R20, [R20+0x160] ;  /* 0x0001600014147984 */ /* 0x000f220000000c00 */
[----:B--2---:R-:W-:Y:S01]  /*4630*/  VIADD R0, R0, 0xe0 ;  /* 0x000000e000007836 */ /* 0x004fe20000000000 */
[----:B------:R-:W-:Y:S01]  /*4640*/  @!PT LDS RZ, [RZ] ;  /* 0x00000000fffff984 */ /* 0x000fe20000000800 */
[----:B------:R-:W-:Y:S01]  /*4650*/  @!PT LDS RZ, [RZ] ;  /* 0x00000000fffff984 */ /* 0x000fe20000000800 */
[----:B------:R-:W-:Y:S01]  /*4660*/  @!PT LDS RZ, [RZ] ;  /* 0x00000000fffff984 */ /* 0x000fe20000000800 */
[----:B------:R-:W-:Y:S01]  /*4670*/  @!PT LDS RZ, [RZ] ;  /* 0x00000000fffff984 */ /* 0x000fe20000000800 */
[----:B------:R2:W-:Y:S06]  /*4680*/  MEMBAR.ALL.CTA ;  /* 0x0000000000007992 */ /* 0x0005ec0000008000 */
[----:B--2---:R-:W2:Y:S01]  /*4690*/  FENCE.VIEW.ASYNC.S ;  /* 0x00000000000073c6 */ /* 0x004ea20000000000 */
[----:B------:R-:W-:Y:S04]  /*46a0*/  PRMT R0, RZ, 0x654, R0 ;  /* 0x00000654ff007816 */ /* 0x000fe80000000000 */
[----:B--2---:R2:W-:Y:S01]  /*46b0*/  SYNCS.ARRIVE.TRANS64.RED.A1T0 RZ, [R0+URZ], RZ ;  /* 0x000000ff00ff79a7 */ /* 0x0045e200081004ff */
[----:B----4-:R-:W-:Y:S11]  /*46c0*/  LOP3.LUT P3, RZ, R22, 0x1, RZ, 0xc0, !PT ;  /* 0x0000000116ff7812 */ /* 0x010ff6000786c0ff */
[----:B------:R-:W-:Y:S02]  /*46d0*/  @!UPT UIADD3 URZ, UPT, UPT, URZ, URZ, URZ ;  /* 0x000000fffffff290 */ /* 0x000fe4000fffe0ff */
[----:B------:R-:W-:Y:S02]  /*46e0*/  @P3 MOV R11, R20 ;  /* 0x00000014000b3202 */ /* 0x000fe40000000f00 */
[----:B------:R-:W-:Y:S01]  /*46f0*/  @P3 LOP3.LUT R10, R21, 0xffff, RZ, 0xc0, !PT ;  /* 0x0000ffff150a3812 */ /* 0x000fe200078ec0ff */
[----:B--2---:R-:W-:Y:S06]  /*4700*/  @!P0 BRA `(.L_x_91) ;  /* 0x0000000000a48947 */ /* 0x004fec0003800000 */
[-C--:B-1----:R-:W-:Y:S01]  /*4710*/  IMAD.HI.U32 R0, R19, R7.reuse, RZ ;  /* 0x0000000713007227 */ /* 0x082fe200078e00ff */
[----:B------:R-:W-:Y:S02]  /*4720*/  ISETP.NE.AND P0, PT, R6, 0x1, PT ;  /* 0x000000010600780c */ /* 0x000fe40003f05270 */
[----:B------:R-:W-:Y:S01]  /*4730*/  ISETP.NE.AND P2, PT, R40, 0x1, PT ;  /* 0x000000012800780c */ /* 0x000fe20003f45270 */
[----:B---3--:R-:W-:Y:S01]  /*4740*/  IMAD.HI.U32 R9, R24, R16, RZ ;  /* 0x0000001018097227 */ /* 0x008fe200078e00ff */
[----:B------:R-:W-:Y:S02]  /*4750*/  SHF.R.U32.HI R0, RZ, R18, R0 ;  /* 0x00000012ff007219 */ /* 0x000fe40000011600 */
[----:B------:R-:W-:Y:S01]  /*4760*/  ISETP.NE.AND P4, PT, R3, 0x1, PT ;  /* 0x000000010300780c */ /* 0x000fe20003f85270 */
[----:B------:R-:W-:Y:S01]  /*4770*/  IMAD.HI.U32 R13, R10, R7, RZ ;  /* 0x000000070a0d7227 */ /* 0x000fe200078e00ff */
[----:B------:R-:W-:Y:S02]  /*4780*/  SHF.R.U32.HI R9, RZ, R17, R9 ;  /* 0x00000011ff097219 */ /* 0x000fe40000011609 */
[----:B------:R-:W-:Y:S01]  /*4790*/  SEL R0, R19, R0, !P0 ;  /* 0x0000000013007207 */ /* 0x000fe20004000000 */
[----:B------:R-:W-:Y:S01]  /*47a0*/  IMAD.HI.U32 R12, R11, R16, RZ ;  /* 0x000000100b0c7227 */ /* 0x000fe200078e00ff */
[----:B------:R-:W-:Y:S03]  /*47b0*/  SEL R9, R24, R9, !P4 ;  /* 0x0000000918097207 */ /* 0x000fe60006000000 */
[-C--:B------:R-:W-:Y:S01]  /*47c0*/  IMAD.HI.U32 R8, R0, R4.reuse, RZ ;  /* 0x0000000400087227 */ /* 0x080fe200078e00ff */
[----:B------:R-:W-:Y:S03]  /*47d0*/  SHF.R.U32.HI R12, RZ, R17, R12 ;  /* 0x00000011ff0c7219 */ /* 0x000fe6000001160c */
[----:B------:R-:W-:Y:S01]  /*47e0*/  IMAD.HI.U32 R2, R9, R4, RZ ;  /* 0x0000000409027227 */ /* 0x000fe200078e00ff */
[-C--:B------:R-:W-:Y:S02]  /*47f0*/  @P2 SHF.R.U32.HI R0, RZ, R5.reuse, R8 ;  /* 0x00000005ff002219 */ /* 0x080fe40000011608 */
[----:B------:R-:W-:Y:S02]  /*4800*/  SHF.R.U32.HI R8, RZ, R18, R13 ;  /* 0x00000012ff087219 */ /* 0x000fe4000001160d */
[----:B------:R-:W-:Y:S01]  /*4810*/  @P2 SHF.R.U32.HI R9, RZ, R5, R2 ;  /* 0x00000005ff092219 */ /* 0x000fe20000011602 */
[----:B------:R-:W-:Y:S01]  /*4820*/  IMAD R0, R40, R0, RZ ;  /* 0x0000000028007224 */ /* 0x000fe200078e02ff */
[----:B------:R-:W-:Y:S02]  /*4830*/  SEL R8, R10, R8, !P0 ;  /* 0x000000080a087207 */ /* 0x000fe40004000000 */
[----:B------:R-:W-:Y:S01]  /*4840*/  SEL R2, R11, R12, !P4 ;  /* 0x0000000c0b027207 */ /* 0x000fe20006000000 */
[----:B------:R-:W-:Y:S01]  /*4850*/  IMAD R12, R40, R9, RZ ;  /* 0x00000009280c7224 */ /* 0x000fe200078e02ff */
[C---:B------:R-:W-:Y:S01]  /*4860*/  ISETP.GE.AND P0, PT, R8.reuse, R0, PT ;  /* 0x000000000800720c */ /* 0x040fe20003f06270 */
[----:B------:R-:W-:Y:S03]  /*4870*/  IMAD.HI.U32 R0, R8, R4, RZ ;  /* 0x0000000408007227 */ /* 0x000fe600078e00ff */
[----:B------:R-:W-:Y:S02]  /*4880*/  ISETP.GE.OR P0, PT, R2, R12, P0 ;  /* 0x0000000c0200720c */ /* 0x000fe40000706670 */
[-C--:B------:R-:W-:Y:S04]  /*4890*/  SHF.R.U32.HI R0, RZ, R5.reuse, R0 ;  /* 0x00000005ff007219 */ /* 0x080fe80000011600 */
[----:B------:R-:W-:Y:S05]  /*48a0*/  SEL R13, R8, R0, !P2 ;  /* 0x00000000080d7207 */ /* 0x000fea0005000000 */
[----:B------:R-:W-:Y:S02]  /*48b0*/  IMAD.MOV R12, RZ, RZ, -R13 ;  /* 0x000000ffff0c7224 */ /* 0x000fe400078e0a0d */
[----:B------:R-:W-:Y:S04]  /*48c0*/  @!P0 IMAD.HI.U32 R0, R2, R4, RZ ;  /* 0x0000000402008227 */ /* 0x000fe800078e00ff */
[----:B------:R-:W-:Y:S01]  /*48d0*/  IMAD R12, R40, R12, R8 ;  /* 0x0000000c280c7224 */ /* 0x000fe200078e0208 */
[----:B------:R-:W-:Y:S04]  /*48e0*/  @!P0 SHF.R.U32.HI R0, RZ, R5, R0 ;  /* 0x00000005ff008219 */ /* 0x000fe80000011600 */
[----:B------:R-:W-:Y:S04]  /*48f0*/  @!P0 SEL R0, R2, R0, !P2 ;  /* 0x0000000002008207 */ /* 0x000fe80005000000 */
[----:B------:R-:W-:Y:S01]  /*4900*/  @!P0 IADD3 R13, PT, PT, R13, -R0, RZ ;  /* 0x800000000d0d8210 */ /* 0x000fe20007ffe0ff */
[----:B------:R-:W-:Y:S01]  /*4910*/  @!P0 IMAD R0, R9, R12, R0 ;  /* 0x0000000c09008224 */ /* 0x000fe200078e0200 */
[----:B------:R-:W-:Y:S01]  /*4920*/  IADD3 R9, PT, PT, -R8, RZ, RZ ;  /* 0x000000ff08097210 */ /* 0x000fe20007ffe1ff */
[--C-:B------:R-:W-:Y:S02]  /*4930*/  IMAD.MOV R12, RZ, RZ, -R2.reuse ;  /* 0x000000ffff0c7224 */ /* 0x100fe400078e0a02 */
[----:B------:R-:W-:Y:S02]  /*4940*/  @!P0 IMAD R8, R13, R40, R2 ;  /* 0x000000280d088224 */ /* 0x000fe400078e0202 */
[----:B------:R-:W-:Y:S02]  /*4950*/  @!P0 IMAD.MOV.U32 R2, RZ, RZ, R0 ;  /* 0x000000ffff028224 */ /* 0x000fe400078e0000 */
[----:B------:R-:W-:Y:S02]  /*4960*/  IMAD R11, R3, R12, R11 ;  /* 0x0000000c030b7224 */ /* 0x000fe400078e020b */
[----:B------:R-:W-:Y:S02]  /*4970*/  IMAD R10, R6, R9, R10 ;  /* 0x00000009060a7224 */ /* 0x000fe400078e020a */
[----:B------:R-:W-:Y:S02]  /*4980*/  IMAD R11, R2, R3, R11 ;  /* 0x00000003020b7224 */ /* 0x000fe400078e020b */
[----:B------:R-:W-:Y:S02]  /*4990*/  IMAD R10, R8, R6, R10 ;  /* 0x00000006080a7224 */ /* 0x000fe400078e020a */
.L_x_91:
[----:B------:R-:W-:Y:S05]  /*49a0*/  BRA.U UP1, `(.L_x_92) ;  /* 0x0000000101107547 */ /* 0x000fea000b800000 */
[----:B------:R-:W-:Y:S04]  /*49b0*/  MOV R2, UR6 ;  /* 0x0000000600027c02 */ /* 0x000fe80008000f00 */
[----:B------:R-:W-:Y:S04]  /*49c0*/  SHF.L.U32 R2, R2, 0x1f, RZ ;  /* 0x0000001f02027819 */ /* 0x000fe800000006ff */
[----:B------:R-:W2:Y:S02]  /*49d0*/  SYNCS.PHASECHK.TRANS64.TRYWAIT P0, [UR7+0xc8], R2 ;  /* 0x0000c802ff0075a7 */ /* 0x000ea40008001107 */
[----:B--2---:R-:W-:Y:S05]  /*49e0*/  @!P0 BRA `(.L_x_93) ;  /* 0x0000005800788947 */ /* 0x004fea0003800000 */
.L_x_92:
[----:B------:R-:W-:Y:S02]  /*49f0*/  R2UR UR42, R15 ;  /* 0x000000000f2a72ca */ /* 0x000fe400000e0000 */
[----:B------:R-:W-:Y:S02]  /*4a00*/  R2UR UR43, R14 ;  /* 0x000000000e2b72ca */ /* 0x000fe400000e0000 */
[----:B------:R-:W-:Y:S02]  /*4a10*/  ISETP.NE.U32.AND P2, PT, RZ, UR4, PT ;  /* 0x00000004ff007c0c */ /* 0x000fe4000bf45070 */
[----:B------:R-:W-:Y:S02]  /*4a20*/  SHF.L.U32 R14, R29, 0x1f, RZ ;  /* 0x0000001f1d0e7819 */ /* 0x000fe400000006ff */
[----:B------:R-:W-:Y:S05]  /*4a30*/  ISETP.NE.AND.EX P2, PT, RZ, UR5, PT, P2 ;  /* 0x00000005ff007c0c */ /* 0x000fea000bf45320 */
[----:B------:R-:W-:Y:S02]  /*4a40*/  USHF.L.U32 UR42, UR42, 0x8, URZ ;  /* 0x000000082a2a7899 */ /* 0x000fe400080006ff */
[----:B------:R-:W-:Y:S01]  /*4a50*/  USHF.L.U32 UR43, UR43, 0x6, URZ ;  /* 0x000000062b2b7899 */ /* 0x000fe200080006ff */
[----:B------:R-:W-:Y:S11]  /*4a60*/  BRA.U !UP4, `(.L_x_94) ;  /* 0x000000010c347547 */ /* 0x000ff6000b800000 */
[----:B------:R-:W-:Y:S01]  /*4a70*/  UPLOP3.LUT UP0, UPT, UPT, UPT, UP3, 0x80, 0x8 ;  /* 0x000000000008789c */ /* 0x000fe20003f0f030 */
[----:B--2---:R-:W-:Y:S02]  /*4a80*/  HFMA2 R0, -RZ, RZ, 0, 5.9604644775390625e-08 ;  /* 0x00000001ff007431 */ /* 0x004fe400000001ff */
[----:B------:R-:W-:Y:S03]  /*4a90*/  IMAD.MOV.U32 R92, RZ, RZ, 0x1 ;  /* 0x00000001ff5c7424 */ /* 0x000fe600078e00ff */
[----:B------:R-:W-:Y:S05]  /*4aa0*/  PLOP3.LUT P0, PT, PT, PT, UP0, 0x80, 0x8 ;  /* 0x000000000008781c */ /* 0x000fea0003f0f008 */
[----:B------:R-:W2:Y:S01]  /*4ab0*/  @UP0 LDCU.64 UR10, c[0x0][0x888] ;  /* 0x00011100ff0a07ac */ /* 0x000ea20008000a00 */
[----:B------:R-:W-:Y:S07]  /*4ac0*/  @UP0 UIMAD UR8, UR36, UR4, URZ ;  /* 0x00000004240802a4 */ /* 0x000fee000f8e02ff */
[----:B------:R-:W-:Y:S01]  /*4ad0*/  @!P0 PRMT R92, R0, 0x7610, R92 ;  /* 0x00007610005c8816 */ /* 0x000fe2000000005c */
[----:B--2---:R-:W-:Y:S03]  /*4ae0*/  @UP0 UIMAD.WIDE UR10, UR8, 0x4, UR10 ;  /* 0x00000004080a08a5 */ /* 0x004fe6000f8e020a */
[----:B------:R-:W2:Y:S03]  /*4af0*/  @!UP0 LDCU UR8, c[0x0][0x880] ;  /* 0x00011000ff0887ac */ /* 0x000ea60008000800 */
[----:B------:R-:W-:Y:S01]  /*4b00*/  IMAD.U32 R8, RZ, RZ, UR10 ;  /* 0x0000000aff087e24 */ /* 0x000fe2000f8e00ff */
[----:B------:R-:W-:Y:S05]  /*4b10*/  MOV R9, UR11 ;  /* 0x0000000b00097c02 */ /* 0x000fea0008000f00 */
[----:B-----5:R4:W5:Y:S02]  /*4b20*/  @P0 LDG.E R49, desc[UR46][R8.64] ;  /* 0x0000002e08310981 */ /* 0x020964000c1e1900 */
[----:B--2-4-:R-:W-:Y:S07]  /*4b30*/  @!P0 IMAD.U32 R49, RZ, RZ, UR8 ;  /* 0x00000008ff318e24 */ /* 0x014fee000f8e00ff */
.L_x_94:
[----:B-----5:R-:W-:Y:S01]  /*4b40*/  @!P2 FSETP.EQ.AND P0, PT, R49, RZ, PT ;  /* 0x000000ff3100a20b */ /* 0x020fe20003f02000 */
[----:B------:R-:W-:Y:S01]  /*4b50*/  @!UPT UIADD3 URZ, UPT, UPT, URZ, URZ, URZ ;  /* 0x000000fffffff290 */ /* 0x000fe2000fffe0ff */
[----:B------:R-:W-:Y:S11]  /*4b60*/  @!P2 BRA `(.L_x_95) ;  /* 0x000000000014a947 */ /* 0x000ff60003800000 */
[----:B------:R-:W-:Y:S02]  /*4b70*/  LOP3.LUT P2, RZ, R92, 0xff, RZ, 0xc0, !PT ;  /* 0x000000ff5cff7812 */ /* 0x000fe4000784c0ff */
[----:B------:R-:W-:Y:S04]  /*4b80*/  PLOP3.LUT P0, PT, PT, PT, UP0, 0x80, 0x8 ;  /* 0x000000000008781c */ /* 0x000fe80003f0f008 */
[----:B------:R-:W-:Y:S07]  /*4b90*/  PLOP3.LUT P0, PT, P0, PT, PT, 0x8, 0x80 ;  /* 0x000000000080781c */ /* 0x000fee000070e170 */
[----:B------:R-:W-:Y:S11]  /*4ba0*/  @P2 FSETP.EQ.AND P0, PT, R49, RZ, PT ;  /* 0x000000ff3100220b */ /* 0x000ff60003f02000 */
[----:B------:R-:W-:Y:S02]  /*4bb0*/  @!UPT UIADD3 URZ, UPT, UPT, URZ, URZ, URZ ;  /* 0x000000fffffff290 */ /* 0x000fe4000fffe0ff */
.L_x_95:
[----:B------:R-:W4:Y:S01]  /*4bc0*/  SYNCS.PHASECHK.TRANS64.TRYWAIT P2, [UR7+0xa0], R14 ;  /* 0x0000a00eff0075a7 */ /* 0x000f220008041107 */
[----:B------:R-:W-:Y:S04]  /*4bd0*/  ELECT P4, URZ, PT ;  /* 0x0000000000ff782f */ /* 0x000fe80003880000 */
[----:B------:R-:W-:Y:S11]  /*4be0*/  PLOP3.LUT P4, PT, P0, P4, PT, 0xf2, 0x2f ;  /* 0x00000000002f781c */ /* 0x000ff60000789e72 */
[----:B------:R-:W-:Y:S02]  /*4bf0*/  @!UPT UIADD3 URZ, UPT, UPT, URZ, URZ, URZ ;  /* 0x000000fffffff290 */ /* 0x000fe4000fffe0ff */
[----:B-1----:R-:W-:Y:S05]  /*4c00*/  @!P4 IADD3 R8, P0, PT, R30, 0x580, RZ ;  /* 0x000005801e08c810 */ /* 0x002fea0007f1e0ff */
[----:B--2---:R-:W-:Y:S01]  /*4c10*/  @!P4 IMAD.X R2, RZ, RZ, R31, P0 ;  /* 0x000000ffff02c224 */ /* 0x004fe200000e061f */
[----:B----4-:R-:W-:Y:S07]  /*4c20*/  @!P2 BRA `(.L_x_96) ;  /* 0x000000580000a947 */ /* 0x010fee0003800000 */
.L_x_194:
[----:B------:R-:W-:Y:S01]  /*4c30*/  @!P4 R2UR UR9, R8 ;  /* 0x000000000809c2ca */ /* 0x000fe200000e0000 */
[----:B------:R-:W-:Y:S01]  /*4c40*/  VOTEU.ALL UP1, P4 ;  /* 0x0000000000ff7886 */ /* 0x000fe20002020000 */
[----:B------:R-:W-:Y:S01]  /*4c50*/  @!P4 R2UR UR8, R2 ;  /* 0x000000000208c2ca */ /* 0x000fe200000e0000 */
[----:B------:R-:W-:Y:S01]  /*4c60*/  VOTEU.ALL UP2, P4 ;  /* 0x0000000000ff7886 */ /* 0x000fe20002040000 */
[----:B------:R-:W-:Y:S01]  /*4c70*/  UMOV UR16, 0x0 ;  /* 0x0000000000107882 */ /* 0x000fe20000000000 */
[----:B------:R-:W-:Y:S01]  /*4c80*/  UMOV UR17, 0x10000000 ;  /* 0x1000000000117882 */ /* 0x000fe20000000000 */
[----:B------:R-:W-:Y:S01]  /*4c90*/  @!UP1 UIADD3 UR40, UPT, UPT, UR7, 0x200, URZ ;  /* 0x0000020007289890 */ /* 0x000fe2000fffe0ff */
[----:B-1----:R-:W-:Y:S01]  /*4ca0*/  @!P4 IMAD.MOV.U32 R0, RZ, RZ, 0x2000 ;  /* 0x00002000ff00c424 */ /* 0x002fe200078e00ff */
[----:B------:R-:W-:Y:S01]  /*4cb0*/  UMOV UR44, UR36 ;  /* 0x00000024002c7c82 */ /* 0x000fe20008000000 */
[----:B------:R-:W-:Y:S01]  /*4cc0*/  @!UP1 UIADD3 UR10, UPT, UPT, UR42, 0x80, URZ ;  /* 0x000000802a0a9890 */ /* 0x000fe2000fffe0ff */
[----:B------:R-:W-:Y:S01]  /*4cd0*/  UMOV UR11, UR43 ;  /* 0x0000002b000b7c82 */ /* 0x000fe20008000000 */
[----:B------:R-:W-:Y:S02]  /*4ce0*/  UMOV UR12, UR36 ;  /* 0x00000024000c7c82 */ /* 0x000fe40008000000 */
[----:B------:R-:W-:Y:S01]  /*4cf0*/  IMAD.U32 R8, RZ, RZ, UR9 ;  /* 0x00000009ff087e24 */ /* 0x000fe2000f8e00ff */
[----:B------:R-:W-:Y:S01]  /*4d00*/  UMOV UR9, UR41 ;  /* 0x0000002900097c82 */ /* 0x000fe20008000000 */
[----:B------:R-:W-:Y:S01]  /*4d10*/  IMAD.U32 R9, RZ, RZ, UR8 ;  /* 0x00000008ff097e24 */ /* 0x000fe2000f8e00ff */
[----:B------:R-:W-:Y:S02]  /*4d20*/  @!UP1 UIADD3 UR8, UPT, UPT, UR7, 0x1200, URZ ;  /* 0x0000120007089890 */ /* 0x000fe4000fffe0ff */
[----:B------:R-:W-:Y:S01]  /*4d30*/  @!P4 R2UR UR18, R8 ;  /* 0x000000000812c2ca */ /* 0x000fe200000e0000 */
[----:B------:R-:W-:Y:S01]  /*4d40*/  VOTEU.ALL UP1, P4 ;  /* 0x0000000000ff7886 */ /* 0x000fe20002020000 */
[----:B------:R-:W-:Y:S01]  /*4d50*/  @!P4 R2UR UR19, R9 ;  /* 0x000000000913c2ca */ /* 0x000fe200000e0000 */
[----:B------:R-:W-:Y:S01]  /*4d60*/  UPRMT UR14, UR37, 0x654, UR41 ;  /* 0x00000654250e7896 */ /* 0x000fe20008000029 */
[----:B------:R-:W-:Y:S05]  /*4d70*/  @!P4 IADD3 R8, P0, PT, R30, 0x580, RZ ;  /* 0x000005801e08c810 */ /* 0x000fea0007f1e0ff */
[----:B------:R-:W-:Y:S06]  /*4d80*/  @!P4 IMAD.X R2, RZ, RZ, R31, P0 ;  /* 0x000000ffff02c224 */ /* 0x000fec00000e061f */
[----:B------:R1:W-:Y:S01]  /*4d90*/  @!UP2 UTMALDG.3D [UR40], [UR18], desc[UR16] ;  /* 0x000010281200a5b4 */ /* 0x0003e20008011000 */
[----:B------:R1:W-:Y:S01]  /*4da0*/  @!UP1 UTMALDG.3D [UR8], [UR18], desc[UR16] ;  /* 0x00001008120095b4 */ /* 0x0003e20008011000 */
[----:B------:R1:W-:Y:S01]  /*4db0*/  @!P4 SYNCS.ARRIVE.TRANS64.RED.A0TR RZ, [UR7+0x80], R0 ;  /* 0x00008000ffffc9a7 */ /* 0x0003e20008300407 */
[----:B------:R-:W-:Y:S01]  /*4dc0*/  SYNCS.ARRIVE.TRANS64.RED.A1T0 RZ, [UR14], RZ ;  /* 0x000000ffffff79a7 */ /* 0x000fe2000810040e */
[----:B------:R-:W2:Y:S02]  /*4dd0*/  SYNCS.PHASECHK.TRANS64.TRYWAIT P2, [UR7+0xa8], R14 ;  /* 0x0000a80eff0075a7 */ /* 0x000ea40008041107 */
[----:B-12---:R-:W-:Y:S05]  /*4de0*/  @!P2 BRA `(.L_x_97) ;  /* 0x0000005400a8a947 */ /* 0x006fea0003800000 */
.L_x_196:
        /* <DEDUP_REMOVED lines=8> */
[----:B------:R-:W-:Y:S01]  /*4e70*/  @!UP1 UIADD3 UR32, UPT, UPT, UR7, 0x2200, URZ ;  /* 0x0000220007209890 */ /* 0x000fe2000fffe0ff */
[----:B------:R-:W-:Y:S01]  /*4e80*/  UMOV UR35, UR43 ;  /* 0x0000002b00237c82 */ /* 0x000fe20008000000 */
[----:B------:R-:W-:Y:S03]  /*4e90*/  @!UP1 UIADD3 UR10, UPT, UPT, UR42, 0xa0, URZ ;  /* 0x000000a02a0a9890 */ /* 0x000fe6000fffe0ff */
[----:B------:R-:W-:Y:S01]  /*4ea0*/  IMAD.U32 R8, RZ, RZ, UR9 ;  /* 0x00000009ff087e24 */ /* 0x000fe2000f8e00ff */
[----:B------:R-:W-:Y:S01]  /*4eb0*/  UMOV UR9, UR33 ;  /* 0x0000002100097c82 */ /* 0x000fe20008000000 */
[----:B------:R-:W-:Y:S01]  /*4ec0*/  IMAD.U32 R9, RZ, RZ, UR8 ;  /* 0x00000008ff097e24 */ /* 0x000fe2000f8e00ff */
[----:B------:R-:W-:Y:S02]  /*4ed0*/  @!UP1 UIADD3 UR8, UPT, UPT, UR7, 0x3200, URZ ;  /* 0x0000320007089890 */ /* 0x000fe4000fffe0ff */
[----:B------:R-:W-:Y:S01]  /*4ee0*/  @!P4 R2UR UR18, R8 ;  /* 0x000000000812c2ca */ /* 0x000fe200000e0000 */
[----:B------:R-:W-:Y:S01]  /*4ef0*/  VOTEU.ALL UP1, P4 ;  /* 0x0000000000ff7886 */ /* 0x000fe20002020000 */
[----:B------:R-:W-:Y:S01]  /*4f00*/  @!P4 R2UR UR19, R9 ;  /* 0x000000000913c2ca */ /* 0x000fe200000e0000 */
[----:B------:R-:W-:Y:S01]  /*4f10*/  UMOV UR11, UR43 ;  /* 0x0000002b000b7c82 */ /* 0x000fe20008000000 */
[----:B------:R-:W-:Y:S01]  /*4f20*/  UMOV UR12, UR36 ;  /* 0x00000024000c7c82 */ /* 0x000fe20008000000 */
[----:B------:R-:W-:Y:S01]  /*4f30*/  UPRMT UR14, UR37, 0x654, UR33 ;  /* 0x00000654250e7896 */ /* 0x000fe20008000021 */
[----:B------:R-:W-:Y:S05]  /*4f40*/  @!P4 IADD3 R8, P0, PT, R30, 0x580, RZ ;  /* 0x000005801e08c810 */ /* 0x000fea0007f1e0ff */
[----:B------:R-:W-:Y:S04]  /*4f50*/  @!P4 IMAD.X R2, RZ, RZ, R31, P0 ;  /* 0x000000ffff02c224 */ /* 0x000fe800000e061f */
[----:B------:R1:W-:Y:S01]  /*4f60*/  @!UP2 UTMALDG.3D [UR32], [UR18], desc[UR16] ;  /* 0x000010201200a5b4 */ /* 0x0003e20008011000 */
[----:B------:R1:W-:Y:S01]  /*4f70*/  @!UP1 UTMALDG.3D [UR8], [UR18], desc[UR16] ;  /* 0x00001008120095b4 */ /* 0x0003e20008011000 */
[----:B------:R1:W-:Y:S01]  /*4f80*/  @!P4 SYNCS.ARRIVE.TRANS64.RED.A0TR RZ, [UR7+0x88], R0 ;  /* 0x00008800ffffc9a7 */ /* 0x0003e20008300407 */
[----:B------:R-:W-:Y:S01]  /*4f90*/  SYNCS.ARRIVE.TRANS64.RED.A1T0 RZ, [UR14], RZ ;  /* 0x000000ffffff79a7 */ /* 0x000fe2000810040e */
[----:B------:R-:W2:Y:S02]  /*4fa0*/  SYNCS.PHASECHK.TRANS64.TRYWAIT P2, [UR7+0xb0], R14 ;  /* 0x0000b00eff0075a7 */ /* 0x000ea40008041107 */
[----:B-12---:R-:W-:Y:S05]  /*4fb0*/  @!P2 BRA `(.L_x_98) ;  /* 0x00000054004ca947 */ /* 0x006fea0003800000 */
.L_x_198:
[----:B------:R-:W2:Y:S01]  /*4fc0*/  LDC.64 R12, c[0x0][0xb18] ;  /* 0x0002c600ff0c7b82 */ /* 0x000ea20000000a00 */
[----:B------:R-:W-:Y:S01]  /*4fd0*/  @!P4 R2UR UR8, R2 ;  /* 0x000000000208c2ca */ /* 0x000fe200000e0000 */
[----:B------:R-:W-:Y:S01]  /*4fe0*/  VOTEU.ALL UP1, P4 ;  /* 0x0000000000ff7886 */ /* 0x000fe20002020000 */
[----:B------:R-:W-:Y:S01]  /*4ff0*/  @!P4 R2UR UR9, R8 ;  /* 0x000000000809c2ca */ /* 0x000fe200000e0000 */
[----:B------:R-:W-:Y:S01]  /*5000*/  VOTEU.ALL UP2, P4 ;  /* 0x0000000000ff7886 */ /* 0x000fe20002040000 */
[----:B------:R-:W-:Y:S03]  /*5010*/  UMOV UR16, 0x0 ;  /* 0x0000000000107882 */ /* 0x000fe60000000000 */
[----:B------:R-:W4:Y:S01]  /*5020*/  @!P1 LDC R2, c[0x0][0xb0c] ;  /* 0x0002c300ff029b82 */ /* 0x000f220000000800 */
[----:B------:R-:W-:Y:S01]  /*5030*/  @!UP1 UIADD3 UR26, UPT, UPT, UR42, 0x40, URZ ;  /* 0x000000402a1a9890 */ /* 0x000fe2000fffe0ff */
[----:B-1----:R-:W-:Y:S01]  /*5040*/  @!P4 IMAD.MOV.U32 R0, RZ, RZ, 0x2000 ;  /* 0x00002000ff00c424 */ /* 0x002fe200078e00ff */
[----:B------:R-:W-:Y:S01]  /*5050*/  @!UP1 UIADD3 UR24, UPT, UPT, UR7, 0x4200, URZ ;  /* 0x0000420007189890 */ /* 0x000fe2000fffe0ff */
[----:B------:R-:W-:Y:S01]  /*5060*/  @P3 SHF.R.U32.HI R26, RZ, 0x10, R21 ;  /* 0x00000010ff1a3819 */ /* 0x000fe20000011615 */
[----:B------:R-:W-:Y:S01]  /*5070*/  UMOV UR17, 0x10000000 ;  /* 0x1000000000117882 */ /* 0x000fe20000000000 */
[----:B------:R-:W-:Y:S01]  /*5080*/  UMOV UR27, UR43 ;  /* 0x0000002b001b7c82 */ /* 0x000fe20008000000 */
[----:B------:R-:W-:Y:S01]  /*5090*/  UMOV UR28, UR36 ;  /* 0x00000024001c7c82 */ /* 0x000fe20008000000 */
[----:B------:R-:W-:Y:S01]  /*50a0*/  IMAD.U32 R9, RZ, RZ, UR8 ;  /* 0x00000008ff097e24 */ /* 0x000fe2000f8e00ff */
[----:B------:R-:W-:Y:S01]  /*50b0*/  @!UP1 UIADD3 UR10, UPT, UPT, UR42, 0xc0, URZ ;  /* 0x000000c02a0a9890 */ /* 0x000fe2000fffe0ff */
[----:B------:R-:W-:Y:S01]  /*50c0*/  IMAD.U32 R8, RZ, RZ, UR9 ;  /* 0x00000009ff087e24 */ /* 0x000fe2000f8e00ff */
[----:B------:R-:W-:Y:S01]  /*50d0*/  @!UP1 UIADD3 UR8, UPT, UPT, UR7, 0x5200, URZ ;  /* 0x0000520007089890 */ /* 0x000fe2000fffe0ff */
[----:B------:R-:W-:Y:S01]  /*50e0*/  VIADD R28, R28, 0x1 ;  /* 0x000000011c1c7836 */ /* 0x000fe20000000000 */
[----:B------:R-:W-:Y:S01]  /*50f0*/  @!P4 R2UR UR19, R9 ;  /* 0x000000000913c2ca */ /* 0x000fe200000e0000 */
[----:B------:R-:W-:Y:S01]  /*5100*/  VOTEU.ALL UP1, P4 ;  /* 0x0000000000ff7886 */ /* 0x000fe20002020000 */
[----:B------:R-:W-:Y:S01]  /*5110*/  @!P4 R2UR UR18, R8 ;  /* 0x000000000812c2ca */ /* 0x000fe200000e0000 */
[----:B------:R-:W-:Y:S01]  /*5120*/  UMOV UR9, UR25 ;  /* 0x0000001900097c82 */ /* 0x000fe20008000000 */
[----:B------:R-:W1:Y:S01]  /*5130*/  LDC.64 R8, c[0x0][0xb10] ;  /* 0x0002c400ff087b82 */ /* 0x000e620000000a00 */
[----:B------:R-:W-:Y:S01]  /*5140*/  UMOV UR11, UR43 ;  /* 0x0000002b000b7c82 */ /* 0x000fe20008000000 */
[----:B------:R-:W-:Y:S01]  /*5150*/  UMOV UR12, UR36 ;  /* 0x00000024000c7c82 */ /* 0x000fe20008000000 */
[----:B------:R-:W-:Y:S08]  /*5160*/  UPRMT UR14, UR37, 0x654, UR25 ;  /* 0x00000654250e7896 */ /* 0x000ff00008000019 */
[----:B------:R1:W-:Y:S01]  /*5170*/  @!UP2 UTMALDG.3D [UR24], [UR18], desc[UR16] ;  /* 0x000010181200a5b4 */ /* 0x0003e20008011000 */
[----:B------:R1:W-:Y:S01]  /*5180*/  @!UP1 UTMALDG.3D [UR8], [UR18], desc[UR16] ;  /* 0x00001008120095b4 */ /* 0x0003e20008011000 */
[----:B------:R5:W-:Y:S01]  /*5190*/  @!P4 SYNCS.ARRIVE.TRANS64.RED.A0TR RZ, [UR7+0x90], R0 ;  /* 0x00009000ffffc9a7 */ /* 0x000be20008300407 */
[C---:B-1----:R-:W-:Y:S01]  /*51a0*/  @!P1 IMAD.HI.U32 R8, R11.reuse, R8, RZ ;  /* 0x000000080b089227 */ /* 0x042fe200078e00ff */
[----:B--2---:R-:W-:Y:S02]  /*51b0*/  @!P1 ISETP.NE.AND P0, PT, R12, 0x1, PT ;  /* 0x000000010c00980c */ /* 0x004fe40003f05270 */
[----:B----4-:R-:W-:Y:S01]  /*51c0*/  @!P1 ISETP.NE.AND P2, PT, R2, 0x1, PT ;  /* 0x000000010200980c */ /* 0x010fe20003f45270 */
[C---:B------:R-:W-:Y:S01]  /*51d0*/  @!P1 IMAD.HI.U32 R13, R10.reuse, R13, RZ ;  /* 0x0000000d0a0d9227 */ /* 0x040fe200078e00ff */
[----:B------:R-:W-:Y:S04]  /*51e0*/  @!P1 SHF.R.U32.HI R8, RZ, R9, R8 ;  /* 0x00000009ff089219 */ /* 0x000fe80000011608 */
[----:B------:R-:W-:Y:S01]  /*51f0*/  @!P1 SEL R8, R11, R8, !P2 ;  /* 0x000000080b089207 */ /* 0x000fe20005000000 */
[----:B------:R-:W-:Y:S01]  /*5200*/  SYNCS.ARRIVE.TRANS64.RED.A1T0 RZ, [UR14], RZ ;  /* 0x000000ffffff79a7 */ /* 0x000fe2000810040e */
[----:B------:R-:W1:Y:S01]  /*5210*/  SYNCS.PHASECHK.TRANS64.TRYWAIT P5, [UR7+0xb8], R14 ;  /* 0x0000b80eff0075a7 */ /* 0x000e6200080a1107 */
[----:B-----5:R-:W2:Y:S02]  /*5220*/  @!P1 LDC R0, c[0x0][0xb20] ;  /* 0x0002c800ff009b82 */ /* 0x020ea40000000800 */
[----:B--2---:R-:W-:Y:S04]  /*5230*/  @!P1 SHF.R.U32.HI R0, RZ, R0, R13 ;  /* 0x00000000ff009219 */ /* 0x004fe8000001160d */
[----:B------:R-:W-:Y:S05]  /*5240*/  @!P1 SEL R9, R10, R0, !P0 ;  /* 0x000000000a099207 */ /* 0x000fea0004000000 */
[----:B------:R-:W-:Y:S02]  /*5250*/  @!P1 IMAD.IADD R0, R9, 0x1, -R8 ;  /* 0x0000000109009824 */ /* 0x000fe400078e0a08 */
[----:B------:R-:W-:Y:S02]  /*5260*/  @!P1 IMAD.IADD R8, R8, 0x1, -R9 ;  /* 0x0000000108089824 */ /* 0x000fe400078e0a09 */
[----:B------:R-:W-:Y:S02]  /*5270*/  @!P1 IMAD R11, R0, R2, R11 ;  /* 0x00000002000b9224 */ /* 0x000fe400078e020b */
[----:B------:R-:W-:Y:S01]  /*5280*/  @!P1 IMAD R10, R8, R12, R10 ;  /* 0x0000000c080a9224 */ /* 0x000fe200078e020a */
[----:B-1----:R-:W-:Y:S06]  /*5290*/  @!P5 BRA `(.L_x_99) ;  /* 0x0000005000acd947 */ /* 0x002fec0003800000 */
.L_x_200:
[----:B------:R-:W-:Y:S01]  /*52a0*/  @!P4 IADD3 R2, P0, PT, R30, 0x580, RZ ;  /* 0x000005801e02c810 */ /* 0x000fe20007f1e0ff */
[----:B------:R-:W-:Y:S01]  /*52b0*/  VOTEU.ALL UP1, P4 ;  /* 0x0000000000ff7886 */ /* 0x000fe20002020000 */
[----:B------:R-:W-:Y:S01]  /*52c0*/  VOTEU.ALL UP2, P4 ;  /* 0x0000000000ff7886 */ /* 0x000fe20002040000 */
[----:B------:R-:W-:Y:S01]  /*52d0*/  UMOV UR14, 0x0 ;  /* 0x00000000000e7882 */ /* 0x000fe20000000000 */
[----:B------:R-:W-:Y:S01]  /*52e0*/  @!P4 R2UR UR9, R2 ;  /* 0x000000000209c2ca */ /* 0x000fe200000e0000 */
[----:B-1----:R-:W-:Y:S01]  /*52f0*/  @!P4 IMAD.X R0, RZ, RZ, R31, P0 ;  /* 0x000000ffff00c224 */ /* 0x002fe200000e061f */
[----:B------:R-:W-:Y:S01]  /*5300*/  @!UP1 UIADD3 UR17, UPT, UPT, UR7, 0x98, URZ ;  /* 0x0000009807119890 */ /* 0x000fe2000fffe0ff */
[----:B------:R-:W-:Y:S01]  /*5310*/  ISETP.NE.AND P0, PT, R28, 0x2, PT ;  /* 0x000000021c00780c */ /* 0x000fe20003f05270 */
[----:B------:R-:W-:Y:S01]  /*5320*/  @!UP1 UIADD3 UR18, UPT, UPT, UR42, 0x60, URZ ;  /* 0x000000602a129890 */ /* 0x000fe2000fffe0ff */
[----:B------:R-:W-:Y:S01]  /*5330*/  LOP3.LUT R29, R29, 0x1, RZ, 0x3c, !PT ;  /* 0x000000011d1d7812 */ /* 0x000fe200078e3cff */
[----:B------:R-:W-:Y:S01]  /*5340*/  @!UP1 UIADD3 UR16, UPT, UPT, UR7, 0x6200, URZ ;  /* 0x0000620007109890 */ /* 0x000fe2000fffe0ff */
[----:B------:R-:W-:Y:S01]  /*5350*/  @!P4 R2UR UR8, R0 ;  /* 0x000000000008c2ca */ /* 0x000fe200000e0000 */
[----:B------:R-:W-:Y:S01]  /*5360*/  UMOV UR15, 0x10000000 ;  /* 0x10000000000f7882 */ /* 0x000fe20000000000 */
[----:B------:R-:W-:Y:S01]  /*5370*/  UMOV UR19, UR43 ;  /* 0x0000002b00137c82 */ /* 0x000fe20008000000 */
[----:B------:R-:W-:Y:S01]  /*5380*/  UMOV UR20, UR36 ;  /* 0x0000002400147c82 */ /* 0x000fe20008000000 */
[----:B------:R-:W-:Y:S01]  /*5390*/  @!UP1 UIADD3 UR10, UPT, UPT, UR42, 0xe0, URZ ;  /* 0x000000e02a0a9890 */ /* 0x000fe2000fffe0ff */
[----:B------:R-:W-:Y:S01]  /*53a0*/  SEL R0, RZ, 0x1, P0 ;  /* 0x00000001ff007807 */ /* 0x000fe20000000000 */
[----:B------:R-:W-:Y:S01]  /*53b0*/  IMAD.U32 R8, RZ, RZ, UR9 ;  /* 0x00000009ff087e24 */ /* 0x000fe2000f8e00ff */
[----:B------:R-:W-:Y:S01]  /*53c0*/  UMOV UR11, UR43 ;  /* 0x0000002b000b7c82 */ /* 0x000fe20008000000 */
[----:B------:R-:W-:Y:S01]  /*53d0*/  UMOV UR12, UR36 ;  /* 0x00000024000c7c82 */ /* 0x000fe20008000000 */
[----:B------:R-:W-:Y:S01]  /*53e0*/  UMOV UR9, UR17 ;  /* 0x0000001100097c82 */ /* 0x000fe20008000000 */
[----:B------:R-:W-:Y:S01]  /*53f0*/  @P3 R2UR UR36, R26 ;  /* 0x000000001a2432ca */ /* 0x000fe200000e0000 */
[----:B------:R-:W-:Y:S01]  /*5400*/  IMAD.IADD R15, R10, 0x1, R90 ;  /* 0x000000010a0f7824 */ /* 0x000fe200078e025a */
[----:B------:R-:W-:Y:S01]  /*5410*/  @!P4 R2UR UR22, R8 ;  /* 0x000000000816c2ca */ /* 0x000fe200000e0000 */
[----:B------:R-:W-:Y:S01]  /*5420*/  IMAD.U32 R9, RZ, RZ, UR8 ;  /* 0x00000008ff097e24 */ /* 0x000fe2000f8e00ff */
[----:B------:R-:W-:Y:S01]  /*5430*/  @!UP1 UIADD3 UR8, UPT, UPT, UR7, 0x7200, URZ ;  /* 0x0000720007089890 */ /* 0x000fe2000fffe0ff */
[----:B------:R-:W-:Y:S01]  /*5440*/  LOP3.LUT R27, R27, R0, RZ, 0x3c, !PT ;  /* 0x000000001b1b7212 */ /* 0x000fe200078e3cff */
[----:B------:R-:W-:Y:S01]  /*5450*/  VOTEU.ALL UP1, P4 ;  /* 0x0000000000ff7886 */ /* 0x000fe20002020000 */
[----:B------:R-:W-:Y:S01]  /*5460*/  IMAD.IADD R14, R11, 0x1, R91 ;  /* 0x000000010b0e7824 */ /* 0x000fe200078e025b */
[----:B------:R-:W-:Y:S02]  /*5470*/  @!P4 R2UR UR23, R9 ;  /* 0x000000000917c2ca */ /* 0x000fe400000e0000 */
[----:B------:R-:W-:Y:S11]  /*5480*/  SEL R28, R28, RZ, P0 ;  /* 0x000000ff1c1c7207 */ /* 0x000ff60000000000 */
[----:B------:R2:W-:Y:S01]  /*5490*/  @!UP2 UTMALDG.3D [UR16], [UR22], desc[UR14] ;  /* 0x00000e101600a5b4 */ /* 0x0005e20008011000 */
[----:B------:R2:W-:Y:S01]  /*54a0*/  @!UP1 UTMALDG.3D [UR8], [UR22], desc[UR14] ;  /* 0x00000e08160095b4 */ /* 0x0005e20008011000 */
[----:B------:R2:W-:Y:S01]  /*54b0*/  @!P4 SYNCS.ARRIVE.TRANS64.RED.A0TR RZ, [UR7+0x98], R25 ;  /* 0x00009819ffffc9a7 */ /* 0x0005e20008300407 */
[----:B------:R-:W-:Y:S01]  /*54c0*/  UPLOP3.LUT UP1, UPT, UPT, UPT, UPT, 0x80, 0x8 ;  /* 0x000000000008789c */ /* 0x000fe20003f2f070 */
[----:B------:R-:W-:Y:S01]  /*54d0*/  SYNCS.ARRIVE.TRANS64.RED.A1T0 RZ, [UR13], RZ ;  /* 0x000000ffffff79a7 */ /* 0x000fe2000810040d */
[----:B------:R-:W-:Y:S09]  /*54e0*/  @P3 BRA `(.L_x_100) ;  /* 0xfffffff000343947 */ /* 0x000ff2000383ffff */
[----:B------:R-:W-:-:S04]  /*54f0*/  SHF.L.U32 R2, R29, 0x1f, RZ ;  /* 0x0000001f1d027819 */ /* 0x000fc800000006ff */
[----:B------:R-:W1:Y:S02]  /*5500*/  SYNCS.PHASECHK.TRANS64.TRYWAIT P0, [UR7+0xa0], R2 ;  /* 0x0000a002ff0075a7 */ /* 0x000e640008001107 */
[----:B-1----:R-:W-:Y:S05]  /*5510*/  @!P0 BRA `(.L_x_101) ;  /* 0x0000005000248947 */ /* 0x002fea0003800000 */
.L_x_202:
[----:B------:R-:W4:Y:S02]  /*5520*/  SYNCS.PHASECHK.TRANS64.TRYWAIT P0, [UR7+0xa8], R2 ;  /* 0x0000a802ff0075a7 */ /* 0x000f240008001107 */
[----:B----4-:R-:W-:Y:S05]  /*5530*/  @!P0 BRA `(.L_x_102) ;  /* 0x0000005000348947 */ /* 0x010fea0003800000 */
.L_x_204:
[----:B------:R-:W4:Y:S02]  /*5540*/  SYNCS.PHASECHK.TRANS64.TRYWAIT P0, [UR7+0xb0], R2 ;  /* 0x0000b002ff0075a7 */ /* 0x000f240008001107 */
[----:B----4-:R-:W-:Y:S05]  /*5550*/  @!P0 BRA `(.L_x_103) ;  /* 0x0000005000448947 */ /* 0x010fea0003800000 */
.L_x_206:
[----:B-1----:R-:W-:-:S07]  /*5560*/  MOV R0, UR7 ;  /* 0x0000000700007c02 */ /* 0x002fce0008000f00 */
.L_x_104:
[----:B-1----:R-:W-:-:S04]  /*5570*/  SHF.L.U32 R2, R29, 0x1f, RZ ;  /* 0x0000001f1d027819 */ /* 0x002fc800000006ff */
[----:B------:R1:W4:Y:S03]  /*5580*/  SYNCS.PHASECHK.TRANS64.TRYWAIT P0, [R0+URZ+0xb8], R2 ;  /* 0x0000b802000075a7 */ /* 0x00032600080011ff */
[----:B----4-:R-:W-:Y:S05]  /*5590*/  @!P0 NANOSLEEP.SYNCS 0x989680 ;  /* 0x009896800000895d */ /* 0x010fea0003900000 */
[----:B------:R-:W4:Y:S02]  /*55a0*/  @!P0 SYNCS.PHASECHK.TRANS64 P0, [R0+URZ+0xb8], R2 ;  /* 0x0000b802000085a7 */ /* 0x000f2400080010ff */
[----:B--2-4-:R-:W-:Y:S05]  /*55b0*/  @P0 EXIT ;  /* 0x000000000000094d */ /* 0x014fea0003800000 */
[----:B------:R-:W-:Y:S05]  /*55c0*/  BRA `(.L_x_104) ;  /* 0xfffffffc00e87947 */ /* 0x000fea000383ffff */
.L_x_89:
[----:B------:R-:W-:-:S06]  /*55d0*/  UISETP.GE.AND UP1, UPT, UR10, 0x4, UPT ;  /* 0x000000040a00788c */ /* 0x000fcc000bf26270 */
[----:B------:R-:W-:-:S13]  /*55e0*/  PLOP3.LUT P0, PT, PT, PT, UP1, 0x80, 0x8 ;  /* 0x000000000008781c */ /* 0x000fda0003f0f018 */
[----:B------:R-:W-:Y:S05]  /*55f0*/  @!P0 EXIT ;  /* 0x000000000000894d */ /* 0x000fea0003800000 */
[----:B------:R-:W-:Y:S01]  /*5600*/  BAR.SYNC.DEFER_BLOCKING 0x6, 0xa0 ;  /* 0x0182800000007b1d */ /* 0x000fe20000010000 */
[C---:B------:R-:W-:Y:S01]  /*5610*/  IMAD.SHL.U32 R4, R105.reuse, 0x20, RZ ;  /* 0x0000002069047824 */ /* 0x040fe200078e00ff */
[C---:B------:R-:W-:Y:S01]  /*5620*/  SHF.L.U32 R3, R96.reuse, 0x15, RZ ;  /* 0x0000001560037819 */ /* 0x040fe200000006ff */
[----:B------:R-:W-:Y:S01]  /*5630*/  IMAD.SHL.U32 R5, R96, 0x400, RZ ;  /* 0x0000040060057824 */ /* 0x000fe200078e00ff */
[C---:B------:R-:W-:Y:S01]  /*5640*/  LOP3.LUT R106, R105.reuse, 0x60, RZ, 0xc0, !PT ;  /* 0x00000060696a7812 */ /* 0x040fe200078ec0ff */
[C---:B------:R-:W-:Y:S01]  /*5650*/  IMAD.SHL.U32 R2, R105.reuse, 0x4, RZ ;  /* 0x0000000469027824 */ /* 0x040fe200078e00ff */
[----:B------:R-:W-:Y:S02]  /*5660*/  UMOV UR48, 0x400 ;  /* 0x0000040000307882 */ /* 0x000fe40000000000 */
[----:B------:R-:W1:Y:S01]  /*5670*/  LDC R95, c[0x0][0x370] ;  /* 0x0000dc00ff5f7b82 */ /* 0x000e620000000800 */
[----:B------:R-:W-:Y:S01]  /*5680*/  ULEA UR48, UR37, UR48, 0x18 ;  /* 0x0000003025307291 */ /* 0x000fe2000f8ec0ff */
[C---:B------:R-:W-:Y:S01]  /*5690*/  LOP3.LUT R104, R4.reuse, 0xb20, RZ, 0xc0, !PT ;  /* 0x00000b2004687812 */ /* 0x040fe200078ec0ff */
[----:B------:R-:W-:Y:S01]  /*56a0*/  IMAD.U32 R46, R105, 0x10000, RZ ;  /* 0x00010000692e7824 */ /* 0x000fe200078e00ff */
[----:B------:R-:W-:Y:S01]  /*56b0*/  LOP3.LUT R4, R4, 0xc0, RZ, 0xc0, !PT ;  /* 0x000000c004047812 */ /* 0x000fe200078ec0ff */
[----:B------:R-:W-:Y:S01]  /*56c0*/  UIADD3 UR4, UPT, UPT, UR48, 0x200, URZ ;  /* 0x0000020030047890 */ /* 0x000fe2000fffe0ff */
[----:B------:R-:W-:Y:S01]  /*56d0*/  LOP3.LUT R104, R104, 0x400, R5, 0xf8, !PT ;  /* 0x0000040068687812 */ /* 0x000fe200078ef805 */
[----:B------:R-:W-:Y:S01]  /*56e0*/  HFMA2 R45, -RZ, RZ, 0, 0 ;  /* 0x00000000ff2d7431 */ /* 0x000fe200000001ff */
[----:B------:R-:W2:Y:S01]  /*56f0*/  LDC R42, c[0x0][0xb0c] ;  /* 0x0002c300ff2a7b82 */ /* 0x000ea20000000800 */
[----:B------:R-:W-:Y:S01]  /*5700*/  LOP3.LUT R2, R4, 0x18, R2, 0xf8, !PT ;  /* 0x0000001804027812 */ /* 0x000fe200078ef802 */
[----:B------:R-:W-:Y:S01]  /*5710*/  IMAD.MOV.U32 R101, RZ, RZ, 0x1 ;  /* 0x00000001ff657424 */ /* 0x000fe200078e00ff */
[----:B------:R-:W-:Y:S01]  /*5720*/  LOP3.LUT R3, R3, 0x200000, RZ, 0xc0, !PT ;  /* 0x0020000003037812 */ /* 0x000fe200078ec0ff */
[----:B------:R-:W-:Y:S01]  /*5730*/  IMAD.MOV.U32 R100, RZ, RZ, RZ ;  /* 0x000000ffff647224 */ /* 0x000fe200078e00ff */
[----:B------:R-:W-:Y:S01]  /*5740*/  LOP3.LUT R104, R104, R2, RZ, 0xfc, !PT ;  /* 0x0000000268687212 */ /* 0x000fe200078efcff */
[----:B------:R-:W-:Y:S01]  /*5750*/  IMAD.MOV.U32 R109, RZ, RZ, RZ ;  /* 0x000000ffff6d7224 */ /* 0x000fe200078e00ff */
[----:B------:R-:W-:Y:S01]  /*5760*/  MOV R97, UR4 ;  /* 0x0000000400617c02 */ /* 0x000fe20008000f00 */
[----:B------:R-:W3:Y:S01]  /*5770*/  LDC R93, c[0x0][0xb20] ;  /* 0x0002c800ff5d7b82 */ /* 0x000ee20000000800 */
[----:B------:R-:W4:Y:S01]  /*5780*/  LDS R0, [UR48+0x180] ;  /* 0x00018030ff007984 */ /* 0x000f220008000800 */
[----:B------:R-:W-:Y:S01]  /*5790*/  LOP3.LUT R103, R105, 0x2, RZ, 0xc0, !PT ;  /* 0x0000000269677812 */ /* 0x000fe200078ec0ff */
[----:B------:R-:W1:Y:S01]  /*57a0*/  LDCU.64 UR52, c[0x0][0x348] ;  /* 0x00006900ff3477ac */ /* 0x000e620008000a00 */
[----:B------:R-:W-:Y:S01]  /*57b0*/  LOP3.LUT R46, R3, 0x400000, R46, 0xf8, !PT ;  /* 0x00400000032e7812 */ /* 0x000fe200078ef82e */
[----:B------:R-:W-:Y:S01]  /*57c0*/  IMAD R104, R104, 0x2, R97 ;  /* 0x0000000268687824 */ /* 0x000fe200078e0261 */
[----:B------:R-:W-:Y:S01]  /*57d0*/  LOP3.LUT R105, R105, 0x4, RZ, 0xc0, !PT ;  /* 0x0000000469697812 */ /* 0x000fe200078ec0ff */
[----:B------:R-:W1:Y:S01]  /*57e0*/  LDCU.64 UR38, c[0x0][0x888] ;  /* 0x00011100ff2677ac */ /* 0x000e620008000a00 */
[----:B------:R-:W1:Y:S01]  /*57f0*/  LDC R41, c[0x0][0xb30] ;  /* 0x0002cc00ff297b82 */ /* 0x000e620000000800 */
[----:B------:R-:W-:Y:S01]  /*5800*/  MOV R99, RZ ;  /* 0x000000ff00637202 */ /* 0x000fe20000000f00 */
[--C-:B------:R-:W-:Y:S01]  /*5810*/  IMAD R103, R103, -0x10, R104.reuse ;  /* 0xfffffff067677824 */ /* 0x100fe200078e0268 */
[----:B------:R-:W1:Y:S01]  /*5820*/  LDCU.64 UR44, c[0x0][0x890] ;  /* 0x00011200ff2c77ac */ /* 0x000e620008000a00 */
[----:B------:R-:W-:Y:S01]  /*5830*/  IMAD R102, R105, -0x10, R104 ;  /* 0xfffffff069667824 */ /* 0x000fe200078e0268 */
[----:B------:R-:W-:-:S03]  /*5840*/  UMOV UR49, URZ ;  /* 0x000000ff00317c82 */ /* 0x000fc60008000000 */
[----:B------:R-:W1:Y:S01]  /*5850*/  LDC.64 R88, c[0x0][0xb10] ;  /* 0x0002c400ff587b82 */ /* 0x000e620000000a00 */
[----:B------:R-:W-:-:S07]  /*5860*/  UMOV UR51, URZ ;  /* 0x000000ff00337c82 */ /* 0x000fce0008000000 */
[----:B------:R-:W1:Y:S08]  /*5870*/  LDC.64 R38, c[0x0][0xb18] ;  /* 0x0002c600ff267b82 */ /* 0x000e700000000a00 */
[----:B------:R-:W1:Y:S08]  /*5880*/  LDC.64 R36, c[0x0][0xb28] ;  /* 0x0002ca00ff247b82 */ /* 0x000e700000000a00 */
[----:B------:R-:W1:Y:S01]  /*5890*/  LDC.64 R86, c[0x0][0x8b0] ;  /* 0x00022c00ff567b82 */ /* 0x000e620000000a00 */
[----:B----4-:R-:W-:-:S07]  /*58a0*/  IMAD.IADD R46, R0, 0x1, R46 ;  /* 0x00000001002e7824 */ /* 0x010fce00078e022e */
[----:B------:R-:W4:Y:S08]  /*58b0*/  LDC.64 R84, c[0x0][0x8a8] ;  /* 0x00022a00ff547b82 */ /* 0x000f300000000a00 */
[----:B--23--:R-:W1:Y:S02]  /*58c0*/  LDC R94, c[0x0][0x374] ;  /* 0x0000dd00ff5e7b82 */ /* 0x00ce640000000800 */
.L_x_148:
[----:B------:R-:W-:Y:S02]  /*58d0*/  LEA R0, R109, UR48, 0x3 ;  /* 0x000000306d007c11 */ /* 0x000fe4000f8e18ff */
[----:B------:R-:W-:Y:S02]  /*58e0*/  SHF.L.U32 R2, R99, 0x1f, RZ ;  /* 0x0000001f63027819 */ /* 0x000fe400000006ff */
[----:B-1----:R-:W-:Y:S02]  /*58f0*/  LEA R16, R109, UR48, 0x4 ;  /* 0x000000306d107c11 */ /* 0x002fe4000f8e20ff */
[----:B------:R-:W2:Y:S02]  /*5900*/  SYNCS.PHASECHK.TRANS64.TRYWAIT P0, [R0+URZ+0xd0], R2 ;  /* 0x0000d002000075a7 */ /* 0x000ea400080011ff */
[----:B--23--:R-:W-:Y:S05]  /*5910*/  @!P0 BRA `(.L_x_105) ;  /* 0x0000004c006c8947 */ /* 0x00cfea0003800000 */
.L_x_207:
[----:B------:R-:W3:Y:S01]  /*5920*/  LDC.64 R10, c[0x0][0xb10] ;  /* 0x0002c400ff0a7b82 */ /* 0x000ee20000000a00 */
[----:B------:R-:W4:Y:S01]  /*5930*/  LDS.128 R16, [R16+0x160] ;  /* 0x0001600010107984 */ /* 0x000f220000000c00 */
[----:B-1----:R-:W-:Y:S01]  /*5940*/  ISETP.NE.AND P1, PT, R41, 0x1, PT ;  /* 0x000000012900780c */ /* 0x002fe20003f25270 */
[----:B--2---:R-:W-:Y:S01]  /*5950*/  VIADD R0, R0, 0xe0 ;  /* 0x000000e000007836 */ /* 0x004fe20000000000 */
[----:B------:R-:W-:Y:S04]  /*5960*/  ISETP.GE.AND P0, PT, R40, 0x1, PT ;  /* 0x000000012800780c */ /* 0x000fe80003f06270 */
[----:B------:R-:W1:Y:S01]  /*5970*/  LDC.64 R8, c[0x0][0xb18] ;  /* 0x0002c600ff087b82 */ /* 0x000e620000000a00 */
[----:B------:R-:W-:Y:S01]  /*5980*/  PRMT R0, RZ, 0x654, R0 ;  /* 0x00000654ff007816 */ /* 0x000fe20000000000 */
[----:B------:R-:W-:Y:S01]  /*5990*/  @!PT LDS RZ, [RZ] ;  /* 0x00000000fffff984 */ /* 0x000fe20000000800 */
[----:B------:R-:W-:Y:S01]  /*59a0*/  @!PT LDS RZ, [RZ] ;  /* 0x00000000fffff984 */ /* 0x000fe20000000800 */
[----:B------:R-:W-:Y:S01]  /*59b0*/  @!PT LDS RZ, [RZ] ;  /* 0x00000000fffff984 */ /* 0x000fe20000000800 */
[----:B------:R-:W-:Y:S01]  /*59c0*/  @!PT LDS RZ, [RZ] ;  /* 0x00000000fffff984 */ /* 0x000fe20000000800 */
[----:B------:R2:W-:Y:S06]  /*59d0*/  MEMBAR.ALL.CTA ;  /* 0x0000000000007992 */ /* 0x0005ec0000008000 */
[----:B--2---:R-:W2:Y:S01]  /*59e0*/  FENCE.VIEW.ASYNC.S ;  /* 0x00000000000073c6 */ /* 0x004ea20000000000 */
[----:B------:R-:W1:Y:S08]  /*59f0*/  @!P1 LDC R12, c[0x0][0xb20] ;  /* 0x0002c800ff0c9b82 */ /* 0x000e700000000800 */
[----:B------:R-:W1:Y:S01]  /*5a00*/  @!P1 LDC R7, c[0x0][0xb0c] ;  /* 0x0002c300ff079b82 */ /* 0x000e620000000800 */
[----:B--2---:R2:W-:Y:S01]  /*5a10*/  SYNCS.ARRIVE.TRANS64.RED.A1T0 RZ, [R0+URZ], RZ ;  /* 0x000000ff00ff79a7 */ /* 0x0045e200081004ff */
[----:B----4-:R-:W-:Y:S04]  /*5a20*/  LOP3.LUT P4, RZ, R18, 0x1, RZ, 0xc0, !PT ;  /* 0x0000000112ff7812 */ /* 0x010fe8000788c0ff */
[----:B------:R-:W-:Y:S09]  /*5a30*/  P2R R107, PR, RZ, 0x10 ;  /* 0x00000010ff6b7803 */ /* 0x000ff20000000000 */
[----:B------:R-:W-:Y:S02]  /*5a40*/  @P4 MOV R44, R16 ;  /* 0x00000010002c4202 */ /* 0x000fe40000000f00 */
[----:B------:R-:W-:Y:S01]  /*5a50*/  @P4 LOP3.LUT R43, R17, 0xffff, RZ, 0xc0, !PT ;  /* 0x0000ffff112b4812 */ /* 0x000fe200078ec0ff */
[----:B--23--:R-:W-:Y:S06]  /*5a60*/  @!P0 BRA `(.L_x_106) ;  /* 0x0000000000a48947 */ /* 0x00cfec0003800000 */
[----:B------:R-:W-:Y:S01]  /*5a70*/  IMAD.HI.U32 R0, R94, R39, RZ ;  /* 0x000000275e007227 */ /* 0x000fe200078e00ff */
[----:B------:R-:W-:Y:S02]  /*5a80*/  ISETP.NE.AND P0, PT, R38, 0x1, PT ;  /* 0x000000012600780c */ /* 0x000fe40003f05270 */
[----:B------:R-:W-:Y:S01]  /*5a90*/  ISETP.NE.AND P2, PT, R40, 0x1, PT ;  /* 0x000000012800780c */ /* 0x000fe20003f45270 */
[----:B------:R-:W-:Y:S01]  /*5aa0*/  IMAD.HI.U32 R4, R95, R88, RZ ;  /* 0x000000585f047227 */ /* 0x000fe200078e00ff */
[----:B------:R-:W-:Y:S02]  /*5ab0*/  SHF.R.U32.HI R0, RZ, R93, R0 ;  /* 0x0000005dff007219 */ /* 0x000fe40000011600 */
[----:B------:R-:W-:Y:S01]  /*5ac0*/  ISETP.NE.AND P3, PT, R42, 0x1, PT ;  /* 0x000000012a00780c */ /* 0x000fe20003f65270 */
[----:B------:R-:W-:Y:S01]  /*5ad0*/  IMAD.HI.U32 R6, R43, R39, RZ ;  /* 0x000000272b067227 */ /* 0x000fe200078e00ff */
[-C--:B------:R-:W-:Y:S02]  /*5ae0*/  SHF.R.U32.HI R4, RZ, R89.reuse, R4 ;  /* 0x00000059ff047219 */ /* 0x080fe40000011604 */
[----:B------:R-:W-:Y:S01]  /*5af0*/  SEL R0, R94, R0, !P0 ;  /* 0x000000005e007207 */ /* 0x000fe20004000000 */
[----:B------:R-:W-:Y:S01]  /*5b00*/  IMAD.HI.U32 R5, R44, R88, RZ ;  /* 0x000000582c057227 */ /* 0x000fe200078e00ff */
[----:B------:R-:W-:Y:S03]  /*5b10*/  SEL R4, R95, R4, !P3 ;  /* 0x000000045f047207 */ /* 0x000fe60005800000 */
[-C--:B------:R-:W-:Y:S01]  /*5b20*/  IMAD.HI.U32 R3, R0, R36.reuse, RZ ;  /* 0x0000002400037227 */ /* 0x080fe200078e00ff */
[----:B------:R-:W-:Y:S03]  /*5b30*/  SHF.R.U32.HI R5, RZ, R89, R5 ;  /* 0x00000059ff057219 */ /* 0x000fe60000011605 */
[----:B------:R-:W-:Y:S01]  /*5b40*/  IMAD.HI.U32 R2, R4, R36, RZ ;  /* 0x0000002404027227 */ /* 0x000fe200078e00ff */
[----:B------:R-:W-:Y:S02]  /*5b50*/  @P2 SHF.R.U32.HI R0, RZ, R37, R3 ;  /* 0x00000025ff002219 */ /* 0x000fe40000011603 */
[----:B------:R-:W-:Y:S02]  /*5b60*/  SHF.R.U32.HI R3, RZ, R93, R6 ;  /* 0x0000005dff037219 */ /* 0x000fe40000011606 */
[----:B------:R-:W-:Y:S01]  /*5b70*/  @P2 SHF.R.U32.HI R4, RZ, R37, R2 ;  /* 0x00000025ff042219 */ /* 0x000fe20000011602 */
[----:B------:R-:W-:Y:S01]  /*5b80*/  IMAD R0, R40, R0, RZ ;  /* 0x0000000028007224 */ /* 0x000fe200078e02ff */
[----:B------:R-:W-:Y:S02]  /*5b90*/  SEL R3, R43, R3, !P0 ;  /* 0x000000032b037207 */ /* 0x000fe40004000000 */
[----:B------:R-:W-:Y:S01]  /*5ba0*/  SEL R2, R44, R5, !P3 ;  /* 0x000000052c027207 */ /* 0x000fe20005800000 */
[----:B------:R-:W-:Y:S01]  /*5bb0*/  IMAD R5, R40, R4, RZ ;  /* 0x0000000428057224 */ /* 0x000fe200078e02ff */
[C---:B------:R-:W-:Y:S01]  /*5bc0*/  ISETP.GE.AND P0, PT, R3.reuse, R0, PT ;  /* 0x000000000300720c */ /* 0x040fe20003f06270 */
[C---:B------:R-:W-:Y:S03]  /*5bd0*/  IMAD.HI.U32 R0, R3.reuse, R36, RZ ;  /* 0x0000002403007227 */ /* 0x040fe600078e00ff */
[C---:B------:R-:W-:Y:S02]  /*5be0*/  ISETP.GE.OR P0, PT, R2.reuse, R5, P0 ;  /* 0x000000050200720c */ /* 0x040fe40000706670 */
[----:B------:R-:W-:Y:S04]  /*5bf0*/  SHF.R.U32.HI R0, RZ, R37, R0 ;  /* 0x00000025ff007219 */ /* 0x000fe80000011600 */
[C---:B------:R-:W-:Y:S05]  /*5c00*/  SEL R6, R3.reuse, R0, !P2 ;  /* 0x0000000003067207 */ /* 0x040fea0005000000 */
        /* <DEDUP_REMOVED lines=14> */
[----:B------:R-:W-:Y:S07]  /*5cf0*/  IMAD R43, R3, R38, R43 ;  /* 0x00000026032b7224 */ /* 0x000fee00078e022b */
.L_x_106:
[----:B-1----:R-:W-:Y:S01]  /*5d00*/  @!P1 ISETP.NE.AND P0, PT, R8, 0x1, PT ;  /* 0x000000010800980c */ /* 0x002fe20003f05270 */
[----:B------:R-:W-:Y:S01]  /*5d10*/  @!P1 IMAD.HI.U32 R2, R43, R9, RZ ;  /* 0x000000092b029227 */ /* 0x000fe200078e00ff */
[----:B------:R-:W-:Y:S01]  /*5d20*/  R2UR UR42, R14 ;  /* 0x000000000e2a72ca */ /* 0x000fe200000e0000 */
[----:B------:R-:W-:Y:S01]  /*5d30*/  BSSY.RECONVERGENT B6, `(.L_x_107) ;  /* 0x0000031000067945 */ /* 0x000fe20003800200 */
[----:B------:R-:W-:Y:S01]  /*5d40*/  R2UR UR41, R15 ;  /* 0x000000000f2972ca */ /* 0x000fe200000e0000 */
[C---:B------:R-:W-:Y:S01]  /*5d50*/  @!P1 IMAD.HI.U32 R0, R44.reuse, R10, RZ ;  /* 0x0000000a2c009227 */ /* 0x040fe200078e00ff */
[----:B------:R-:W-:Y:S02]  /*5d60*/  @!P1 SHF.R.U32.HI R2, RZ, R12, R2 ;  /* 0x0000000cff029219 */ /* 0x000fe40000011602 */
[----:B------:R-:W-:Y:S01]  /*5d70*/  @!P1 ISETP.NE.AND P2, PT, R7, 0x1, PT ;  /* 0x000000010700980c */ /* 0x000fe20003f45270 */
[----:B------:R-:W-:Y:S01]  /*5d80*/  VIADD R109, R109, 0x1 ;  /* 0x000000016d6d7836 */ /* 0x000fe20000000000 */
[----:B------:R-:W-:Y:S02]  /*5d90*/  @!P1 SEL R2, R43, R2, !P0 ;  /* 0x000000022b029207 */ /* 0x000fe40004000000 */
[----:B------:R-:W-:Y:S02]  /*5da0*/  @!P1 SHF.R.U32.HI R0, RZ, R11, R0 ;  /* 0x0000000bff009219 */ /* 0x000fe40000011600 */
[----:B------:R-:W-:Y:S01]  /*5db0*/  LOP3.LUT P0, RZ, R97, 0x1b0, RZ, 0xc0, !PT ;  /* 0x000001b061ff7812 */ /* 0x000fe2000780c0ff */
[----:B------:R-:W-:Y:S01]  /*5dc0*/  USHF.L.U32 UR42, UR42, 0x6, URZ ;  /* 0x000000062a2a7899 */ /* 0x000fe200080006ff */
[----:B------:R-:W-:Y:S01]  /*5dd0*/  @!P1 SEL R3, R44, R0, !P2 ;  /* 0x000000002c039207 */ /* 0x000fe20005000000 */
[----:B------:R-:W-:Y:S01]  /*5de0*/  USHF.L.U32 UR41, UR41, 0x8, URZ ;  /* 0x0000000829297899 */ /* 0x000fe200080006ff */
[----:B------:R-:W-:Y:S03]  /*5df0*/  @P4 SHF.R.U32.HI R98, RZ, 0x10, R17 ;  /* 0x00000010ff624819 */ /* 0x000fe60000011611 */
[----:B------:R-:W-:Y:S02]  /*5e00*/  @!P1 IMAD.IADD R0, R2, 0x1, -R3 ;  /* 0x0000000102009824 */ /* 0x000fe400078e0a03 */
[----:B------:R-:W-:Y:S02]  /*5e10*/  @!P1 IMAD.IADD R2, R3, 0x1, -R2 ;  /* 0x0000000103029824 */ /* 0x000fe400078e0a02 */
[----:B------:R-:W-:Y:S02]  /*5e20*/  @!P1 IMAD R44, R0, R7, R44 ;  /* 0x00000007002c9224 */ /* 0x000fe400078e022c */
[----:B------:R-:W-:Y:S01]  /*5e30*/  @!P1 IMAD R43, R2, R8, R43 ;  /* 0x00000008022b9224 */ /* 0x000fe200078e022b */
[----:B------:R-:W-:Y:S06]  /*5e40*/  @!P0 BRA `(.L_x_108) ;  /* 0x00000000007c8947 */ /* 0x000fec0003800000 */
[----:B------:R-:W1:Y:S01]  /*5e50*/  LDCU.64 UR8, c[0x4][0x80] ;  /* 0x01001000ff0877ac */ /* 0x000e620008000a00 */
[----:B------:R-:W-:Y:S01]  /*5e60*/  MOV R2, 0x0 ;  /* 0x0000000000027802 */ /* 0x000fe20000000f00 */
[----:B------:R-:W-:Y:S02]  /*5e70*/  HFMA2 R12, -RZ, RZ, 0, 5.9604644775390625e-08 ;  /* 0x00000001ff0c7431 */ /* 0x000fe400000001ff */
[----:B------:R-:W-:Y:S01]  /*5e80*/  IMAD.MOV.U32 R8, RZ, RZ, 0x70 ;  /* 0x00000070ff087424 */ /* 0x000fe200078e00ff */
[----:B------:R2:W3:Y:S01]  /*5e90*/  LDC.64 R14, c[0x4][R2] ;  /* 0x01000000020e7b82 */ /* 0x0004e20000000a00 */
[----:B------:R-:W4:Y:S01]  /*5ea0*/  LDCU.64 UR6, c[0x4][0x88] ;  /* 0x01001100ff0677ac */ /* 0x000f220008000a00 */
[----:B------:R-:W-:Y:S01]  /*5eb0*/  IMAD.MOV.U32 R13, RZ, RZ, RZ ;  /* 0x000000ffff0d7224 */ /* 0x000fe200078e00ff */
[----:B------:R-:W2:Y:S01]  /*5ec0*/  LDCU.64 UR4, c[0x4][0x8] ;  /* 0x01000100ff0477ac */ /* 0x000ea20008000a00 */
[----:B-1----:R-:W-:Y:S01]  /*5ed0*/  MOV R5, UR9 ;  /* 0x0000000900057c02 */ /* 0x002fe20008000f00 */
[----:B------:R-:W-:Y:S01]  /*5ee0*/  IMAD.U32 R4, RZ, RZ, UR8 ;  /* 0x00000008ff047e24 */ /* 0x000fe2000f8e00ff */
[----:B----4-:R-:W-:Y:S01]  /*5ef0*/  MOV R7, UR7 ;  /* 0x0000000700077c02 */ /* 0x010fe20008000f00 */
[----:B------:R-:W-:Y:S01]  /*5f00*/  IMAD.U32 R6, RZ, RZ, UR6 ;  /* 0x00000006ff067e24 */ /* 0x000fe2000f8e00ff */
[----:B--2---:R-:W-:Y:S01]  /*5f10*/  MOV R11, UR5 ;  /* 0x00000005000b7c02 */ /* 0x004fe20008000f00 */
[----:B------:R-:W-:Y:S02]  /*5f20*/  IMAD.U32 R10, RZ, RZ, UR4 ;  /* 0x00000004ff0a7e24 */ /* 0x000fe4000f8e00ff */
[----:B------:R-:W-:Y:S07]  /*5f30*/  LEPC R20, `(.L_x_109) ;  /* 0x000000001014794e */ /* 0x000fee0000000000 */
[----:B---3-5:R-:W-:Y:S05]  /*5f40*/  CALL.ABS.NOINC R14 ;  /* 0x000000000e007343 */ /* 0x028fea0003c00000 */
.L_x_109:
[----:B------:R-:W1:Y:S01]  /*5f50*/  LDCU.64 UR8, c[0x4][0x80] ;  /* 0x01001000ff0877ac */ /* 0x000e620008000a00 */
[----:B------:R-:W2:Y:S01]  /*5f60*/  LDC.64 R2, c[0x4][R2] ;  /* 0x0100000002027b82 */ /* 0x000ea20000000a00 */
[----:B------:R-:W-:Y:S02]  /*5f70*/  HFMA2 R12, -RZ, RZ, 0, 5.9604644775390625e-08 ;  /* 0x00000001ff0c7431 */ /* 0x000fe400000001ff */
[----:B------:R-:W-:Y:S02]  /*5f80*/  IMAD.MOV.U32 R8, RZ, RZ, 0x70 ;  /* 0x00000070ff087424 */ /* 0x000fe400078e00ff */
[----:B------:R-:W-:Y:S01]  /*5f90*/  IMAD.MOV.U32 R13, RZ, RZ, RZ ;  /* 0x000000ffff0d7224 */ /* 0x000fe200078e00ff */
[----:B------:R-:W3:Y:S01]  /*5fa0*/  LDCU.64 UR6, c[0x4][0x88] ;  /* 0x01001100ff0677ac */ /* 0x000ee20008000a00 */
[----:B------:R-:W4:Y:S01]  /*5fb0*/  LDCU.64 UR4, c[0x4][0x8] ;  /* 0x01000100ff0477ac */ /* 0x000f220008000a00 */
[----:B-1----:R-:W-:Y:S02]  /*5fc0*/  MOV R4, UR8 ;  /* 0x0000000800047c02 */ /* 0x002fe40008000f00 */
[----:B------:R-:W-:Y:S02]  /*5fd0*/  MOV R5, UR9 ;  /* 0x0000000900057c02 */ /* 0x000fe40008000f00 */
[----:B---3--:R-:W-:Y:S01]  /*5fe0*/  MOV R7, UR7 ;  /* 0x0000000700077c02 */ /* 0x008fe20008000f00 */
[----:B------:R-:W-:Y:S01]  /*5ff0*/  IMAD.U32 R6, RZ, RZ, UR6 ;  /* 0x00000006ff067e24 */ /* 0x000fe2000f8e00ff */
[----:B----4-:R-:W-:Y:S01]  /*6000*/  MOV R11, UR5 ;  /* 0x00000005000b7c02 */ /* 0x010fe20008000f00 */
[----:B------:R-:W-:Y:S02]  /*6010*/  IMAD.U32 R10, RZ, RZ, UR4 ;  /* 0x00000004ff0a7e24 */ /* 0x000fe4000f8e00ff */
[----:B------:R-:W-:Y:S07]  /*6020*/  LEPC R20, `(.L_x_108) ;  /* 0x000000001014794e */ /* 0x000fee0000000000 */
[----:B--2---:R-:W-:Y:S05]  /*6030*/  CALL.ABS.NOINC R2 ;  /* 0x0000000002007343 */ /* 0x004fea0003c00000 */
.L_x_108:
[----:B------:R-:W-:Y:S05]  /*6040*/  BSYNC.RECONVERGENT B6 ;  /* 0x0000000000067941 */ /* 0x000fea0003800200 */
.L_x_107:
[----:B------:R-:W-:Y:S01]  /*6050*/  ISETP.NE.U32.AND P4, PT, R86, RZ, PT ;  /* 0x000000ff5600720c */ /* 0x000fe20003f85070 */
[----:B------:R-:W-:Y:S01]  /*6060*/  UISETP.NE.AND UP2, UPT, UR50, URZ, UPT ;  /* 0x000000ff3200728c */ /* 0x000fe2000bf45270 */
[----:B------:R-:W-:Y:S01]  /*6070*/  ISETP.NE.U32.AND P2, PT, RZ, UR38, PT ;  /* 0x00000026ff007c0c */ /* 0x000fe2000bf45070 */
[----:B------:R-:W-:Y:S01]  /*6080*/  UISETP.NE.U32.AND UP1, UPT, UR44, URZ, UPT ;  /* 0x000000ff2c00728c */ /* 0x000fe2000bf25070 */
[----:B------:R-:W-:Y:S01]  /*6090*/  ISETP.NE.AND.EX P4, PT, R87, RZ, PT, P4 ;  /* 0x000000ff5700720c */ /* 0x000fe20003f85340 */
[----:B------:R-:W-:Y:S01]  /*60a0*/  UPLOP3.LUT UP0, UPT, UPT, UPT, UPT, 0x40, 0x4 ;  /* 0x000000000004789c */ /* 0x000fe20003f0e870 */
[----:B------:R-:W-:Y:S01]  /*60b0*/  ISETP.NE.AND.EX P2, PT, RZ, UR39, PT, P2 ;  /* 0x00000027ff007c0c */ /* 0x000fe2000bf45320 */
[----:B------:R-:W-:Y:S01]  /*60c0*/  UISETP.NE.AND.EX UP1, UPT, UR45, URZ, UPT, UP1 ;  /* 0x000000ff2d00728c */ /* 0x000fe2000bf25310 */
[----:B------:R-:W-:Y:S04]  /*60d0*/  PLOP3.LUT P1, PT, PT, PT, UP2, 0x80, 0x8 ;  /* 0x000000000008781c */ /* 0x000fe80003f2f028 */
[----:B------:R-:W-:Y:S06]  /*60e0*/  @UP2 UPLOP3.LUT UP0, UPT, UPT, UPT, UP1, 0x80, 0x8 ;  /* 0x000000000008289c */ /* 0x000fec0003f0f010 */
[----:B------:R-:W-:Y:S01]  /*60f0*/  PLOP3.LUT P0, PT, PT, PT, UP0, 0x80, 0x8 ;  /* 0x000000000008781c */ /* 0x000fe20003f0f008 */
[----:B------:R-:W-:Y:S01]  /*6100*/  @!UPT UIADD3 URZ, UPT, UPT, URZ, URZ, URZ ;  /* 0x000000fffffff290 */ /* 0x000fe2000fffe0ff */
[----:B------:R-:W-:Y:S11]  /*6110*/  BRA.U !UP1, `(.L_x_110) ;  /* 0x0000000109387547 */ /* 0x000ff6000b800000 */
[----:B------:R-:W-:Y:S01]  /*6120*/  UISETP.NE.U32.AND UP0, UPT, UR38, URZ, UPT ;  /* 0x000000ff2600728c */ /* 0x000fe2000bf05070 */
[----:B------:R-:W-:Y:S02]  /*6130*/  HFMA2 R0, -RZ, RZ, 0, 5.9604644775390625e-08 ;  /* 0x00000001ff007431 */ /* 0x000fe400000001ff */
[----:B------:R-:W-:Y:S01]  /*6140*/  IMAD.MOV.U32 R92, RZ, RZ, 0x1 ;  /* 0x00000001ff5c7424 */ /* 0x000fe200078e00ff */
[----:B------:R-:W-:Y:S06]  /*6150*/  UISETP.NE.AND.EX UP0, UPT, UR39, URZ, UPT, UP0 ;  /* 0x000000ff2700728c */ /* 0x000fec000bf05300 */
[----:B------:R-:W-:Y:S05]  /*6160*/  PLOP3.LUT P3, PT, PT, PT, UP0, 0x80, 0x8 ;  /* 0x000000000008781c */ /* 0x000fea0003f6f008 */
[----:B------:R-:W1:Y:S01]  /*6170*/  @UP0 LDCU.64 UR6, c[0x0][0x888] ;  /* 0x00011100ff0607ac */ /* 0x000e620008000a00 */
[----:B------:R-:W-:Y:S07]  /*6180*/  @UP0 UIMAD UR4, UR36, UR44, URZ ;  /* 0x0000002c240402a4 */ /* 0x000fee000f8e02ff */
[----:B------:R-:W-:Y:S01]  /*6190*/  @!P3 PRMT R92, R0, 0x7610, R92 ;  /* 0x00007610005cb816 */ /* 0x000fe2000000005c */
[----:B-1----:R-:W-:Y:S03]  /*61a0*/  @UP0 UIMAD.WIDE UR6, UR4, 0x4, UR6 ;  /* 0x00000004040608a5 */ /* 0x002fe6000f8e0206 */
[----:B------:R-:W1:Y:S03]  /*61b0*/  @!UP0 LDCU UR4, c[0x0][0x880] ;  /* 0x00011000ff0487ac */ /* 0x000e660008000800 */
[----:B------:R-:W-:Y:S01]  /*61c0*/  IMAD.U32 R2, RZ, RZ, UR6 ;  /* 0x00000006ff027e24 */ /* 0x000fe2000f8e00ff */
[----:B------:R-:W-:Y:S05]  /*61d0*/  MOV R3, UR7 ;  /* 0x0000000700037c02 */ /* 0x000fea0008000f00 */
[----:B-----5:R2:W5:Y:S02]  /*61e0*/  @P3 LDG.E R49, desc[UR46][R2.64] ;  /* 0x0000002e02313981 */ /* 0x020564000c1e1900 */
[----:B-12---:R-:W-:Y:S02]  /*61f0*/  @!P3 IMAD.U32 R49, RZ, RZ, UR4 ;  /* 0x00000004ff31be24 */ /* 0x006fe4000f8e00ff */
.L_x_110:
[----:B------:R-:W-:Y:S05]  /*6200*/  @!P4 BRA `(.L_x_111) ;  /* 0x000000000020c947 */ /* 0x000fea0003800000 */
[----:B------:R-:W-:Y:S04]  /*6210*/  ISETP.NE.U32.AND P3, PT, R84, RZ, PT ;  /* 0x000000ff5400720c */ /* 0x000fe80003f65070 */
[----:B------:R-:W-:Y:S11]  /*6220*/  ISETP.NE.AND.EX P3, PT, R85, RZ, PT, P3 ;  /* 0x000000ff5500720c */ /* 0x000ff60003f65330 */
[----:B------:R-:W-:Y:S02]  /*6230*/  @!UPT UIADD3 URZ, UPT, UPT, URZ, URZ, URZ ;  /* 0x000000fffffff290 */ /* 0x000fe4000fffe0ff */
[----:B------:R-:W1:Y:S01]  /*6240*/  @P3 LDC.64 R2, c[0x0][0x8a8] ;  /* 0x00022a00ff023b82 */ /* 0x000e620000000a00 */
[----:B------:R-:W-:Y:S04]  /*6250*/  @P3 IMAD R0, R86, UR36, RZ ;  /* 0x0000002456003c24 */ /* 0x000fe8000f8e02ff */
[----:B-1----:R-:W-:Y:S05]  /*6260*/  @P3 IMAD.WIDE R2, R0, 0x4, R2 ;  /* 0x0000000400023825 */ /* 0x002fea00078e0202 */
[----:B-----5:R1:W5:Y:S02]  /*6270*/  @P3 LDG.E R47, desc[UR46][R2.64] ;  /* 0x0000002e022f3981 */ /* 0x020364000c1e1900 */
[----:B-1----:R-:W2:Y:S02]  /*6280*/  @!P3 LDC R47, c[0x0][0x8a0] ;  /* 0x00022800ff2fbb82 */ /* 0x002ea40000000800 */
.L_x_111:
[----:B-----5:R-:W-:Y:S01]  /*6290*/  FSETP.NEU.AND P3, PT, R49, RZ, PT ;  /* 0x000000ff3100720b */ /* 0x020fe20003f6d000 */
[----:B------:R-:W-:Y:S01]  /*62a0*/  BSSY B1, `(.L_x_112) ;  /* 0x0000039000017945 */ /* 0x000fe20003800000 */
[----:B------:R-:W-:Y:S01]  /*62b0*/  SEL R3, RZ, 0xffffffff, P2 ;  /* 0xffffffffff037807 */ /* 0x000fe20001000000 */
[----:B------:R-:W-:Y:S01]  /*62c0*/  IMAD.MOV.U32 R61, RZ, RZ, 0x1 ;  /* 0x00000001ff3d7424 */ /* 0x000fe200078e00ff */
[----:B------:R-:W-:Y:S01]  /*62d0*/  @P1 LOP3.LUT P2, RZ, R92, 0xff, RZ, 0xc0, !PT ;  /* 0x000000ff5cff1812 */ /* 0x000fe2000784c0ff */
[----:B------:R-:W-:Y:S01]  /*62e0*/  IMAD R48, R45, 0x80, R46 ;  /* 0x000000802d307824 */ /* 0x000fe200078e022e */
[----:B------:R-:W-:Y:S01]  /*62f0*/  @P1 SEL R0, RZ, 0xffffffff, P3 ;  /* 0xffffffffff001807 */ /* 0x000fe20001800000 */
[----:B------:R-:W-:Y:S01]  /*6300*/  IMAD R110, R105, -0x10, R103 ;  /* 0xfffffff0696e7824 */ /* 0x000fe200078e0267 */
[----:B------:R-:W-:Y:S01]  /*6310*/  LOP3.LUT R101, R101, 0x1, RZ, 0x3c, !PT ;  /* 0x0000000165657812 */ /* 0x000fe200078e3cff */
[----:B------:R-:W-:Y:S01]  /*6320*/  IMAD.MOV.U32 R60, RZ, RZ, RZ ;  /* 0x000000ffff3c7224 */ /* 0x000fe200078e00ff */
[----:B------:R-:W-:Y:S02]  /*6330*/  @P0 SEL R0, R3, R0, !P2 ;  /* 0x0000000003000207 */ /* 0x000fe40005000000 */
[----:B------:R-:W-:Y:S02]  /*6340*/  CS2R R82, SRZ ;  /* 0x0000000000527805 */ /* 0x000fe4000001ff00 */
[----:B------:R-:W-:Y:S02]  /*6350*/  LEA R112, R45, UR48, 0x3 ;  /* 0x000000302d707c11 */ /* 0x000fe4000f8e18ff */
[----:B------:R-:W-:Y:S02]  /*6360*/  CS2R R80, SRZ ;  /* 0x0000000000507805 */ /* 0x000fe4000001ff00 */
[----:B------:R-:W-:Y:S02]  /*6370*/  @P1 LOP3.LUT R0, R0, 0x1, RZ, 0xc0, !PT ;  /* 0x0000000100001812 */ /* 0x000fe400078ec0ff */
[----:B------:R-:W-:Y:S02]  /*6380*/  CS2R R74, SRZ ;  /* 0x00000000004a7805 */ /* 0x000fe4000001ff00 */
[----:B------:R-:W-:Y:S02]  /*6390*/  PLOP3.LUT P2, PT, PT, PT, UP1, 0x80, 0x8 ;  /* 0x000000000008781c */ /* 0x000fe40003f4f018 */
[----:B------:R-:W-:Y:S02]  /*63a0*/  CS2R R72, SRZ ;  /* 0x0000000000487805 */ /* 0x000fe4000001ff00 */
[----:B------:R-:W-:Y:S02]  /*63b0*/  ISETP.NE.U32.OR P5, PT, R0, 0x1, !P1 ;  /* 0x000000010000780c */ /* 0x000fe40004fa5470 */
[----:B------:R-:W-:Y:S02]  /*63c0*/  CS2R R66, SRZ ;  /* 0x0000000000427805 */ /* 0x000fe4000001ff00 */
[----:B------:R-:W-:Y:S02]  /*63d0*/  LOP3.LUT P4, R108, R92, 0xff, RZ, 0xc0, !PT ;  /* 0x000000ff5c6c7812 */ /* 0x000fe4000788c0ff */
[----:B------:R-:W-:Y:S02]  /*63e0*/  CS2R R64, SRZ ;  /* 0x0000000000407805 */ /* 0x000fe4000001ff00 */
[----:B------:R-:W-:Y:S02]  /*63f0*/  SEL R2, RZ, 0xffffffff, P3 ;  /* 0xffffffffff027807 */ /* 0x000fe40001800000 */
[----:B------:R-:W-:Y:S02]  /*6400*/  CS2R R58, SRZ ;  /* 0x00000000003a7805 */ /* 0x000fe4000001ff00 */
[----:B------:R-:W-:Y:S02]  /*6410*/  P2R R111, PR, RZ, 0x20 ;  /* 0x00000020ff6f7803 */ /* 0x000fe40000000000 */
[----:B------:R-:W-:Y:S02]  /*6420*/  CS2R R56, SRZ ;  /* 0x0000000000387805 */ /* 0x000fe4000001ff00 */
[----:B------:R-:W-:Y:S02]  /*6430*/  @P2 SEL R2, R3, R2, !P4 ;  /* 0x0000000203022207 */ /* 0x000fe40006000000 */
[----:B------:R-:W-:Y:S02]  /*6440*/  @P5 SHF.L.U32 R0, R101, 0x1f, RZ ;  /* 0x0000001f65005819 */ /* 0x000fe400000006ff */
[----:B------:R-:W-:Y:S02]  /*6450*/  LOP3.LUT R2, R2, 0x1, RZ, 0xc0, !PT ;  /* 0x0000000102027812 */ /* 0x000fe400078ec0ff */
[----:B------:R1:W3:Y:S02]  /*6460*/  @P5 SYNCS.PHASECHK.TRANS64.TRYWAIT P1, [UR48+0x80], R0 ;  /* 0x00008000ff0055a7 */ /* 0x0002e40008021130 */
[----:B------:R-:W-:Y:S04]  /*6470*/  ISETP.NE.U32.AND P2, PT, R2, 0x1, PT ;  /* 0x000000010200780c */ /* 0x000fe80003f45070 */
[----:B------:R-:W-:Y:S02]  /*6480*/  P2R R62, PR, RZ, 0x4 ;  /* 0x00000004ff3e7803 */ /* 0x000fe40000000000 */
[----:B-1----:R-:W-:Y:S04]  /*6490*/  SHF.L.U32 R0, R100, 0x1f, RZ ;  /* 0x0000001f64007819 */ /* 0x002fe800000006ff */
[----:B------:R1:W4:Y:S01]  /*64a0*/  SYNCS.PHASECHK.TRANS64.TRYWAIT P0, [R112+URZ+0xf0], R0 ;  /* 0x0000f000700075a7 */ /* 0x00032200080011ff */
[----:B---3--:R-:W-:Y:S01]  /*64b0*/  @P5 SEL R61, RZ, 0x1, !P1 ;  /* 0x00000001ff3d5807 */ /* 0x008fe20004800000 */
[----:B-1----:R-:W-:Y:S06]  /*64c0*/  @!P5 BRA `(.L_x_113) ;  /* 0x000000000058d947 */ /* 0x002fec0003800000 */
[----:B------:R-:W-:Y:S01]  /*64d0*/  IMAD.MOV.U32 R83, RZ, RZ, RZ ;  /* 0x000000ffff537224 */ /* 0x000fe200078e00ff */
[----:B------:R-:W-:Y:S01]  /*64e0*/  ISETP.NE.AND P1, PT, R61, RZ, PT ;  /* 0x000000ff3d00720c */ /* 0x000fe20003f25270 */
[----:B------:R-:W-:Y:S01]  /*64f0*/  BSSY B0, `(.L_x_114) ;  /* 0x000000c000007945 */ /* 0x000fe20003800000 */
[----:B------:R-:W-:Y:S02]  /*6500*/  CS2R R58, SRZ ;  /* 0x00000000003a7805 */ /* 0x000fe4000001ff00 */
[----:B------:R-:W-:Y:S02]  /*6510*/  CS2R R56, SRZ ;  /* 0x0000000000387805 */ /* 0x000fe4000001ff00 */
[----:B------:R-:W-:Y:S02]  /*6520*/  CS2R R66, SRZ ;  /* 0x0000000000427805 */ /* 0x000fe4000001ff00 */
[----:B------:R-:W-:Y:S02]  /*6530*/  CS2R R64, SRZ ;  /* 0x0000000000407805 */ /* 0x000fe4000001ff00 */
[----:B------:R-:W-:Y:S02]  /*6540*/  CS2R R74, SRZ ;  /* 0x00000000004a7805 */ /* 0x000fe4000001ff00 */
[----:B------:R-:W-:Y:S02]  /*6550*/  CS2R R72, SRZ ;  /* 0x0000000000487805 */ /* 0x000fe4000001ff00 */
[----:B------:R-:W-:Y:S01]  /*6560*/  CS2R R80, SRZ ;  /* 0x0000000000507805 */ /* 0x000fe2000001ff00 */
[----:B------:R-:W-:Y:S06]  /*6570*/  @P1 BRA `(.L_x_115) ;  /* 0x00000000000c1947 */ /* 0x000fec0003800000 */
[----:B------:R-:W-:Y:S04]  /*6580*/  SHF.L.U32 R3, R101, 0x1f, RZ ;  /* 0x0000001f65037819 */ /* 0x000fe800000006ff */
[----:B------:R-:W1:Y:S02]  /*6590*/  SYNCS.PHASECHK.TRANS64.TRYWAIT P1, [UR48+0x80], R3 ;  /* 0x00008003ff0075a7 */ /* 0x000e640008021130 */
[----:B-1----:R-:W-:Y:S05]  /*65a0*/  @!P1 BRA `(.L_x_116) ;  /* 0x00000040005c9947 */ /* 0x002fea0003800000 */
.L_x_115:
[----:B------:R-:W-:Y:S05]  /*65b0*/  BSYNC B0 ;  /* 0x0000000000007941 */ /* 0x000fea0003800000 */
.L_x_114:
[----:B------:R-:W-:Y:S01]  /*65c0*/  ISETP.NE.AND P1, PT, R62, RZ, PT ;  /* 0x000000ff3e00720c */ /* 0x000fe20003f25270 */
[----:B------:R-:W-:Y:S11]  /*65d0*/  HFMA2 R60, -RZ, RZ, 0, 5.9604644775390625e-08 ;  /* 0x00000001ff3c7431 */ /* 0x000ff600000001ff */
[----:B------:R-:W-:Y:S01]  /*65e0*/  @!UPT UIADD3 URZ, UPT, UPT, URZ, URZ, URZ ;  /* 0x000000fffffff290 */ /* 0x000fe2000fffe0ff */
[----:B------:R3:W1:Y:S04]  /*65f0*/  @P1 LDS.128 R56, [R104] ;  /* 0x0000000068381984 */ /* 0x0006680000000c00 */
[----:B------:R3:W1:Y:S04]  /*6600*/  @P1 LDS.128 R64, [R103+0x10] ;  /* 0x0000100067401984 */ /* 0x0006680000000c00 */
[----:B------:R3:W1:Y:S04]  /*6610*/  @P1 LDS.128 R72, [R102+0x20] ;  /* 0x0000200066481984 */ /* 0x0006680000000c00 */
[----:B------:R3:W1:Y:S02]  /*6620*/  @P1 LDS.128 R80, [R110+0x30] ;  /* 0x000030006e501984 */ /* 0x0006640000000c00 */
.L_x_113:
[----:B------:R-:W-:Y:S05]  /*6630*/  BSYNC B1 ;  /* 0x0000000000017941 */ /* 0x000fea0003800000 */
.L_x_112:
[----:B-1----:R-:W-:Y:S04]  /*6640*/  SHF.R.U32.HI R2, RZ, 0x15, R48 ;  /* 0x00000015ff027819 */ /* 0x002fe80000011630 */
[----:B------:R-:W-:Y:S01]  /*6650*/  LOP3.LUT P1, RZ, R2, 0x3, R96, 0x48, !PT ;  /* 0x0000000302ff7812 */ /* 0x000fe20007824860 */
[----:B------:R-:W-:Y:S01]  /*6660*/  @!UPT UIADD3 URZ, UPT, UPT, URZ, URZ, URZ ;  /* 0x000000fffffff290 */ /* 0x000fe2000fffe0ff */
[----:B----4-:R-:W-:Y:S11]  /*6670*/  @P0 BRA `(.L_x_117) ;  /* 0x0000000000080947 */ /* 0x010ff60003800000 */
[----:B------:R-:W1:Y:S02]  /*6680*/  SYNCS.PHASECHK.TRANS64.TRYWAIT P0, [R112+URZ+0xf0], R0 ;  /* 0x0000f000700075a7 */ /* 0x000e6400080011ff */
[----:B-1----:R-:W-:Y:S05]  /*6690*/  @!P0 BRA `(.L_x_118) ;  /* 0x0000004000388947 */ /* 0x002fea0003800000 */
.L_x_117:
[----:B------:R-:W-:Y:S05]  /*66a0*/  @!P1 BRA `(.L_x_119) ;  /* 0x0000000000409947 */ /* 0x000fea0003800000 */
[----:B------:R-:W4:Y:S01]  /*66b0*/  LDCU.64 UR8, c[0x4][0x70] ;  /* 0x01000e00ff0877ac */ /* 0x000f220008000a00 */
[----:B------:R-:W-:Y:S01]  /*66c0*/  MOV R3, 0x0 ;  /* 0x0000000000037802 */ /* 0x000fe20000000f00 */
[----:B------:R-:W-:Y:S02]  /*66d0*/  HFMA2 R12, -RZ, RZ, 0, 5.9604644775390625e-08 ;  /* 0x00000001ff0c7431 */ /* 0x000fe400000001ff */
[----:B------:R-:W-:Y:S02]  /*66e0*/  IMAD.MOV.U32 R8, RZ, RZ, 0x192 ;  /* 0x00000192ff087424 */ /* 0x000fe400078e00ff */
[----:B------:R-:W-:Y:S01]  /*66f0*/  IMAD.MOV.U32 R13, RZ, RZ, RZ ;  /* 0x000000ffff0d7224 */ /* 0x000fe200078e00ff */
[----:B------:R-:W5:Y:S01]  /*6700*/  LDCU.64 UR6, c[0x4][0x78] ;  /* 0x01000f00ff0677ac */ /* 0x000f620008000a00 */
[----:B------:R-:W1:Y:S01]  /*6710*/  LDC.64 R2, c[0x4][R3] ;  /* 0x0100000003027b82 */ /* 0x000e620000000a00 */
[----:B------:R-:W2:Y:S01]  /*6720*/  LDCU.64 UR4, c[0x4][0x10] ;  /* 0x01000200ff0477ac */ /* 0x000ea20008000a00 */
[----:B----4-:R-:W-:Y:S01]  /*6730*/  MOV R5, UR9 ;  /* 0x0000000900057c02 */ /* 0x010fe20008000f00 */
[----:B------:R-:W-:Y:S01]  /*6740*/  IMAD.U32 R4, RZ, RZ, UR8 ;  /* 0x00000008ff047e24 */ /* 0x000fe2000f8e00ff */
[----:B-----5:R-:W-:Y:S01]  /*6750*/  MOV R7, UR7 ;  /* 0x0000000700077c02 */ /* 0x020fe20008000f00 */
[----:B------:R-:W-:Y:S01]  /*6760*/  IMAD.U32 R6, RZ, RZ, UR6 ;  /* 0x00000006ff067e24 */ /* 0x000fe2000f8e00ff */
[----:B--2---:R-:W-:Y:S01]  /*6770*/  MOV R11, UR5 ;  /* 0x00000005000b7c02 */ /* 0x004fe20008000f00 */
[----:B------:R-:W-:Y:S02]  /*6780*/  IMAD.U32 R10, RZ, RZ, UR4 ;  /* 0x00000004ff0a7e24 */ /* 0x000fe4000f8e00ff */
[----:B------:R-:W-:Y:S07]  /*6790*/  LEPC R20, `(.L_x_119) ;  /* 0x000000001014794e */ /* 0x000fee0000000000 */
[----:B-1-3--:R-:W-:Y:S05]  /*67a0*/  CALL.ABS.NOINC R2 ;  /* 0x0000000002007343 */ /* 0x00afea0003c00000 */
.L_x_119:
[----:B------:R-:W-:Y:S05]  /*67b0*/  WARPSYNC.ALL ;  /* 0x0000000000007948 */ /* 0x000fea0003800000 */
[----:B------:R-:W-:Y:S01]  /*67c0*/  R2UR UR4, R48 ;  /* 0x00000000300472ca */ /* 0x000fe200000e0000 */
[--C-:B------:R-:W-:Y:S01]  /*67d0*/  HADD2.F32 R50, -RZ, R56.reuse.H0_H0 ;  /* 0x20000038ff327230 */ /* 0x100fe20000004100 */
[----:B------:R-:W-:Y:S01]  /*67e0*/  ISETP.NE.AND P0, PT, R106, RZ, PT ;  /* 0x000000ff6a00720c */ /* 0x000fe20003f05270 */
[----:B------:R-:W-:Y:S01]  /*67f0*/  HADD2.F32 R51, -RZ, R56.H1_H1 ;  /* 0x30000038ff337230 */ /* 0x000fe20000004100 */
[----:B------:R-:W-:Y:S01]  /*6800*/  BSSY.RECONVERGENT B0, `(.L_x_120) ;  /* 0x000008a000007945 */ /* 0x000fe20003800200 */
[--C-:B------:R-:W-:Y:S08]  /*6810*/  HADD2.F32 R52, -RZ, R57.reuse.H0_H0 ;  /* 0x20000039ff347230 */ /* 0x100ff00000004100 */
[----:B------:R-:W1:Y:S02]  /*6820*/  LDTM.x32 R4, tmem[UR4] ;  /* 0x00000004000479ee */ /* 0x000e6400082c0000 */
[C---:B-12---:R-:W-:Y:S01]  /*6830*/  FMUL R0, R47.reuse, R4 ;  /* 0x000000042f007220 */ /* 0x046fe20000400000 */
[C---:B------:R-:W-:Y:S01]  /*6840*/  FMUL R2, R47.reuse, R5 ;  /* 0x000000052f027220 */ /* 0x040fe20000400000 */
[C---:B------:R-:W-:Y:S01]  /*6850*/  FMUL R4, R47.reuse, R8 ;  /* 0x000000082f047220 */ /* 0x040fe20000400000 */
[----:B------:R-:W-:Y:S01]  /*6860*/  FMUL R3, R47, R6 ;  /* 0x000000062f037220 */ /* 0x000fe20000400000 */
[C---:B------:R-:W-:Y:S01]  /*6870*/  FFMA R0, R49.reuse, R50, R0 ;  /* 0x0000003231007223 */ /* 0x040fe20000000000 */
[----:B------:R-:W-:Y:S01]  /*6880*/  FFMA R2, R49, R51, R2 ;  /* 0x0000003331027223 */ /* 0x000fe20000000002 */
[C---:B------:R-:W-:Y:S01]  /*6890*/  FMUL R5, R47.reuse, R9 ;  /* 0x000000092f057220 */ /* 0x040fe20000400000 */
        /* <DEDUP_REMOVED lines=16> */
[----:B------:R-:W-:Y:S02]  /*69a0*/  HADD2.F32 R32, -RZ, R57.H1_H1 ;  /* 0x30000039ff207230 */ /* 0x000fe40000004100 */
[C---:B------:R-:W-:Y:S01]  /*69b0*/  FMUL R26, R47.reuse, R30 ;  /* 0x0000001e2f1a7220 */ /* 0x040fe20000400000 */
[----:B------:R-:W-:Y:S01]  /*69c0*/  FMUL R29, R47, R33 ;  /* 0x000000212f1d7220 */ /* 0x000fe20000400000 */
[--C-:B------:R-:W-:Y:S02]  /*69d0*/  HADD2.F32 R33, -RZ, R58.reuse.H0_H0 ;  /* 0x2000003aff217230 */ /* 0x100fe40000004100 */
[----:B------:R-:W-:Y:S01]  /*69e0*/  FFMA R3, R49, R52, R3 ;  /* 0x0000003431037223 */ /* 0x000fe20000000003 */
[C---:B------:R-:W-:Y:S01]  /*69f0*/  FMUL R7, R47.reuse, R7 ;  /* 0x000000072f077220 */ /* 0x040fe20000400000 */
[----:B------:R-:W-:Y:S01]  /*6a00*/  FMUL R30, R47, R34 ;  /* 0x000000222f1e7220 */ /* 0x000fe20000400000 */
[----:B------:R-:W-:Y:S01]  /*6a10*/  HADD2.F32 R34, -RZ, R58.H1_H1 ;  /* 0x3000003aff227230 */ /* 0x000fe20000004100 */
[----:B------:R-:W-:Y:S01]  /*6a20*/  F2FP.F16.F32.PACK_AB R52, R2, R0 ;  /* 0x000000000234723e */ /* 0x000fe200000000ff */
[--C-:B------:R-:W-:Y:S02]  /*6a30*/  HADD2.F32 R0, -RZ, R59.reuse.H0_H0 ;  /* 0x2000003bff007230 */ /* 0x100fe40000004100 */
[C---:B------:R-:W-:Y:S01]  /*6a40*/  FFMA R7, R49.reuse, R32, R7 ;  /* 0x0000002031077223 */ /* 0x040fe20000000007 */
[----:B------:R-:W-:Y:S02]  /*6a50*/  HADD2.F32 R2, -RZ, R59.H1_H1 ;  /* 0x3000003bff027230 */ /* 0x000fe40000004100 */
[C---:B------:R-:W-:Y:S01]  /*6a60*/  FFMA R4, R49.reuse, R33, R4 ;  /* 0x0000002131047223 */ /* 0x040fe20000000004 */
[C---:B------:R-:W-:Y:S01]  /*6a70*/  FFMA R5, R49.reuse, R34, R5 ;  /* 0x0000002231057223 */ /* 0x040fe20000000005 */
[----:B------:R-:W-:Y:S01]  /*6a80*/  FFMA R6, R49, R0, R6 ;  /* 0x0000000031067223 */ /* 0x000fe20000000006 */
[--C-:B------:R-:W-:Y:S02]  /*6a90*/  HADD2.F32 R0, -RZ, R64.reuse.H0_H0 ;  /* 0x20000040ff007230 */ /* 0x100fe40000004100 */
[----:B------:R-:W-:Y:S01]  /*6aa0*/  FMUL R11, R47, R11 ;  /* 0x0000000b2f0b7220 */ /* 0x000fe20000400000 */
[----:B------:R-:W-:Y:S01]  /*6ab0*/  F2FP.F16.F32.PACK_AB R53, R7, R3 ;  /* 0x000000030735723e */ /* 0x000fe200000000ff */
[--C-:B------:R-:W-:Y:S02]  /*6ac0*/  HADD2.F32 R3, -RZ, R65.reuse.H0_H0 ;  /* 0x20000041ff037230 */ /* 0x100fe40000004100 */
[----:B------:R-:W-:Y:S01]  /*6ad0*/  FMUL R15, R47, R15 ;  /* 0x0000000f2f0f7220 */ /* 0x000fe20000400000 */
[C---:B------:R-:W-:Y:S01]  /*6ae0*/  FFMA R11, R49.reuse, R2, R11 ;  /* 0x00000002310b7223 */ /* 0x040fe2000000000b */
[----:B------:R-:W-:Y:S02]  /*6af0*/  HADD2.F32 R2, -RZ, R64.H1_H1 ;  /* 0x30000040ff027230 */ /* 0x000fe40000004100 */
[----:B------:R-:W-:Y:S01]  /*6b00*/  FFMA R8, R49, R0, R8 ;  /* 0x0000000031087223 */ /* 0x000fe20000000008 */
[----:B------:R-:W-:Y:S02]  /*6b10*/  HADD2.F32 R0, -RZ, R65.H1_H1 ;  /* 0x30000041ff007230 */ /* 0x000fe40000004100 */
[C---:B------:R-:W-:Y:S01]  /*6b20*/  FMUL R19, R47.reuse, R19 ;  /* 0x000000132f137220 */ /* 0x040fe20000400000 */
[----:B------:R-:W-:Y:S01]  /*6b30*/  FMUL R23, R47, R23 ;  /* 0x000000172f177220 */ /* 0x000fe20000400000 */
[C---:B------:R-:W-:Y:S01]  /*6b40*/  FFMA R9, R49.reuse, R2, R9 ;  /* 0x0000000231097223 */ /* 0x040fe20000000009 */
[C---:B------:R-:W-:Y:S01]  /*6b50*/  FFMA R10, R49.reuse, R3, R10 ;  /* 0x00000003310a7223 */ /* 0x040fe2000000000a */
[----:B------:R-:W-:Y:S01]  /*6b60*/  FFMA R15, R49, R0, R15 ;  /* 0x00000000310f7223 */ /* 0x000fe2000000000f */
[--C-:B------:R-:W-:Y:S02]  /*6b70*/  HADD2.F32 R2, -RZ, R66.reuse.H0_H0 ;  /* 0x20000042ff027230 */ /* 0x100fe40000004100 */
[----:B------:R-:W-:Y:S01]  /*6b80*/  FMUL R27, R47, R27 ;  /* 0x0000001b2f1b7220 */ /* 0x000fe20000400000 */
[----:B------:R-:W-:Y:S01]  /*6b90*/  HADD2.F32 R0, -RZ, R66.H1_H1 ;  /* 0x30000042ff007230 */ /* 0x000fe20000004100 */
[----:B------:R-:W-:Y:S01]  /*6ba0*/  F2FP.F16.F32.PACK_AB R54, R5, R4 ;  /* 0x000000040536723e */ /* 0x000fe200000000ff */
[--C-:B------:R-:W-:Y:S02]  /*6bb0*/  HADD2.F32 R3, -RZ, R67.reuse.H0_H0 ;  /* 0x20000043ff037230 */ /* 0x100fe40000004100 */
[C---:B------:R-:W-:Y:S01]  /*6bc0*/  FFMA R12, R49.reuse, R2, R12 ;  /* 0x00000002310c7223 */ /* 0x040fe2000000000c */
[--C-:B------:R-:W-:Y:S02]  /*6bd0*/  HADD2.F32 R2, -RZ, R72.reuse.H0_H0 ;  /* 0x20000048ff027230 */ /* 0x100fe40000004100 */
[C---:B------:R-:W-:Y:S01]  /*6be0*/  FFMA R13, R49.reuse, R0, R13 ;  /* 0x00000000310d7223 */ /* 0x040fe2000000000d */
[----:B------:R-:W-:Y:S02]  /*6bf0*/  HADD2.F32 R0, -RZ, R67.H1_H1 ;  /* 0x30000043ff007230 */ /* 0x000fe40000004100 */
[----:B------:R-:W-:Y:S01]  /*6c00*/  FFMA R14, R49, R3, R14 ;  /* 0x00000003310e7223 */ /* 0x000fe2000000000e */
[----:B------:R-:W-:Y:S01]  /*6c10*/  HADD2.F32 R3, -RZ, R72.H1_H1 ;  /* 0x30000048ff037230 */ /* 0x000fe20000004100 */
[----:B------:R-:W-:Y:S01]  /*6c20*/  F2FP.F16.F32.PACK_AB R55, R11, R6 ;  /* 0x000000060b37723e */ /* 0x000fe200000000ff */
[----:B------:R-:W-:Y:S01]  /*6c30*/  FMUL R31, R47, R31 ;  /* 0x0000001f2f1f7220 */ /* 0x000fe20000400000 */
[C---:B------:R-:W-:Y:S01]  /*6c40*/  FFMA R19, R49.reuse, R0, R19 ;  /* 0x0000000031137223 */ /* 0x040fe20000000013 */
[--C-:B------:R-:W-:Y:S02]  /*6c50*/  HADD2.F32 R0, -RZ, R73.reuse.H0_H0 ;  /* 0x20000049ff007230 */ /* 0x100fe40000004100 */
[C---:B------:R-:W-:Y:S01]  /*6c60*/  FFMA R16, R49.reuse, R2, R16 ;  /* 0x0000000231107223 */ /* 0x040fe20000000010 */
[----:B------:R1:W-:Y:S01]  /*6c70*/  STS.128 [R104], R52 ;  /* 0x0000003468007388 */ /* 0x0003e20000000c00 */
[C---:B------:R-:W-:Y:S01]  /*6c80*/  FFMA R17, R49.reuse, R3, R17 ;  /* 0x0000000331117223 */ /* 0x040fe20000000011 */
[----:B------:R-:W-:Y:S02]  /*6c90*/  HADD2.F32 R2, -RZ, R73.H1_H1 ;  /* 0x30000049ff027230 */ /* 0x000fe40000004100 */
[----:B------:R-:W-:Y:S01]  /*6ca0*/  FFMA R18, R49, R0, R18 ;  /* 0x0000000031127223 */ /* 0x000fe20000000012 */
[--C-:B------:R-:W-:Y:S01]  /*6cb0*/  HADD2.F32 R0, -RZ, R74.reuse.H0_H0 ;  /* 0x2000004aff007230 */ /* 0x100fe20000004100 */
[----:B------:R-:W-:Y:S01]  /*6cc0*/  F2FP.F16.F32.PACK_AB R8, R9, R8 ;  /* 0x000000080908723e */ /* 0x000fe200000000ff */
[--C-:B------:R-:W-:Y:S02]  /*6cd0*/  HADD2.F32 R3, -RZ, R75.reuse.H0_H0 ;  /* 0x2000004bff037230 */ /* 0x100fe40000004100 */
[C---:B------:R-:W-:Y:S01]  /*6ce0*/  FFMA R23, R49.reuse, R2, R23 ;  /* 0x0000000231177223 */ /* 0x040fe20000000017 */
[----:B------:R-:W-:Y:S02]  /*6cf0*/  HADD2.F32 R2, -RZ, R74.H1_H1 ;  /* 0x3000004aff027230 */ /* 0x000fe40000004100 */
[----:B------:R-:W-:Y:S01]  /*6d00*/  FFMA R20, R49, R0, R20 ;  /* 0x0000000031147223 */ /* 0x000fe20000000014 */
[----:B------:R-:W-:Y:S01]  /*6d10*/  HADD2.F32 R0, -RZ, R75.H1_H1 ;  /* 0x3000004bff007230 */ /* 0x000fe20000004100 */
[----:B------:R-:W-:Y:S01]  /*6d20*/  F2FP.F16.F32.PACK_AB R9, R15, R10 ;  /* 0x0000000a0f09723e */ /* 0x000fe200000000ff */
[----:B------:R-:W-:Y:S02]  /*6d30*/  HADD2.F32 R4, -RZ, R83.H0_H0 ;  /* 0x20000053ff047230 */ /* 0x000fe40000004100 */
[C---:B------:R-:W-:Y:S01]  /*6d40*/  FFMA R21, R49.reuse, R2, R21 ;  /* 0x0000000231157223 */ /* 0x040fe20000000015 */
[C---:B------:R-:W-:Y:S01]  /*6d50*/  FFMA R22, R49.reuse, R3, R22 ;  /* 0x0000000331167223 */ /* 0x040fe20000000016 */
[----:B------:R-:W-:Y:S01]  /*6d60*/  FFMA R27, R49, R0, R27 ;  /* 0x00000000311b7223 */ /* 0x000fe2000000001b */
[--C-:B------:R-:W-:Y:S01]  /*6d70*/  HADD2.F32 R2, -RZ, R80.reuse.H0_H0 ;  /* 0x20000050ff027230 */ /* 0x100fe20000004100 */
[----:B------:R-:W-:Y:S01]  /*6d80*/  F2FP.F16.F32.PACK_AB R10, R13, R12 ;  /* 0x0000000c0d0a723e */ /* 0x000fe200000000ff */
[----:B------:R-:W-:Y:S01]  /*6d90*/  HADD2.F32 R0, -RZ, R80.H1_H1 ;  /* 0x30000050ff007230 */ /* 0x000fe20000004100 */
[----:B------:R-:W-:Y:S01]  /*6da0*/  F2FP.F16.F32.PACK_AB R11, R19, R14 ;  /* 0x0000000e130b723e */ /* 0x000fe200000000ff */
[--C-:B------:R-:W-:Y:S02]  /*6db0*/  HADD2.F32 R3, -RZ, R81.reuse.H0_H0 ;  /* 0x20000051ff037230 */ /* 0x100fe40000004100 */
[C---:B------:R-:W-:Y:S01]  /*6dc0*/  FFMA R24, R49.reuse, R2, R24 ;  /* 0x0000000231187223 */ /* 0x040fe20000000018 */
[--C-:B------:R-:W-:Y:S02]  /*6dd0*/  HADD2.F32 R2, -RZ, R82.reuse.H0_H0 ;  /* 0x20000052ff027230 */ /* 0x100fe40000004100 */
[C---:B------:R-:W-:Y:S01]  /*6de0*/  FFMA R25, R49.reuse, R0, R25 ;  /* 0x0000000031197223 */ /* 0x040fe20000000019 */
[----:B------:R1:W-:Y:S01]  /*6df0*/  STS.128 [R103+0x10], R8 ;  /* 0x0000100867007388 */ /* 0x0003e20000000c00 */
[----:B------:R-:W-:Y:S02]  /*6e00*/  HADD2.F32 R0, -RZ, R81.H1_H1 ;  /* 0x30000051ff007230 */ /* 0x000fe40000004100 */
[----:B------:R-:W-:Y:S01]  /*6e10*/  FFMA R26, R49, R3, R26 ;  /* 0x00000003311a7223 */ /* 0x000fe2000000001a */
[----:B------:R-:W-:Y:S01]  /*6e20*/  HADD2.F32 R3, -RZ, R82.H1_H1 ;  /* 0x30000052ff037230 */ /* 0x000fe20000004100 */
[----:B------:R-:W-:Y:S01]  /*6e30*/  F2FP.F16.F32.PACK_AB R16, R17, R16 ;  /* 0x000000101110723e */ /* 0x000fe200000000ff */
[----:B------:R-:W-:Y:S01]  /*6e40*/  HADD2.F32 R5, -RZ, R83.H1_H1 ;  /* 0x30000053ff057230 */ /* 0x000fe20000004100 */
[----:B------:R-:W-:Y:S01]  /*6e50*/  F2FP.F16.F32.PACK_AB R17, R23, R18 ;  /* 0x000000121711723e */ /* 0x000fe200000000ff */
[----:B------:R-:W-:Y:S01]  /*6e60*/  FFMA R31, R49, R0, R31 ;  /* 0x00000000311f7223 */ /* 0x000fe2000000001f */
[----:B------:R-:W-:Y:S01]  /*6e70*/  FMUL R35, R47, R35 ;  /* 0x000000232f237220 */ /* 0x000fe20000400000 */
[----:B------:R-:W-:Y:S01]  /*6e80*/  F2FP.F16.F32.PACK_AB R18, R21, R20 ;  /* 0x000000141512723e */ /* 0x000fe200000000ff */
[----:B------:R-:W-:Y:S01]  /*6e90*/  FFMA R28, R49, R2, R28 ;  /* 0x00000002311c7223 */ /* 0x000fe2000000001c */
[----:B------:R-:W-:Y:S01]  /*6ea0*/  F2FP.F16.F32.PACK_AB R19, R27, R22 ;  /* 0x000000161b13723e */ /* 0x000fe200000000ff */
[C---:B------:R-:W-:Y:S01]  /*6eb0*/  FFMA R29, R49.reuse, R3, R29 ;  /* 0x00000003311d7223 */ /* 0x040fe2000000001d */
[C---:B------:R-:W-:Y:S01]  /*6ec0*/  FFMA R30, R49.reuse, R4, R30 ;  /* 0x00000004311e7223 */ /* 0x040fe2000000001e */
[----:B------:R-:W-:Y:S01]  /*6ed0*/  FFMA R35, R49, R5, R35 ;  /* 0x0000000531237223 */ /* 0x000fe20000000023 */
[----:B------:R-:W-:Y:S01]  /*6ee0*/  F2FP.F16.F32.PACK_AB R24, R25, R24 ;  /* 0x000000181918723e */ /* 0x000fe200000000ff */
[----:B------:R1:W-:Y:S01]  /*6ef0*/  STS.128 [R102+0x20], R16 ;  /* 0x0000201066007388 */ /* 0x0003e20000000c00 */
[----:B------:R-:W-:Y:S02]  /*6f00*/  F2FP.F16.F32.PACK_AB R25, R31, R26 ;  /* 0x0000001a1f19723e */ /* 0x000fe400000000ff */
[----:B------:R-:W-:Y:S02]  /*6f10*/  F2FP.F16.F32.PACK_AB R26, R29, R28 ;  /* 0x0000001c1d1a723e */ /* 0x000fe400000000ff */
[----:B------:R-:W-:Y:S05]  /*6f20*/  F2FP.F16.F32.PACK_AB R27, R35, R30 ;  /* 0x0000001e231b723e */ /* 0x000fea00000000ff */
[----:B------:R1:W-:Y:S01]  /*6f30*/  STS.128 [R110+0x30], R24 ;  /* 0x000030186e007388 */ /* 0x0003e20000000c00 */
[----:B------:R-:W-:Y:S01]  /*6f40*/  @!PT LDS RZ, [RZ] ;  /* 0x00000000fffff984 */ /* 0x000fe20000000800 */
[----:B------:R-:W-:Y:S01]  /*6f50*/  @!PT LDS RZ, [RZ] ;  /* 0x00000000fffff984 */ /* 0x000fe20000000800 */
[----:B------:R-:W-:Y:S01]  /*6f60*/  @!PT LDS RZ, [RZ] ;  /* 0x00000000fffff984 */ /* 0x000fe20000000800 */
[----:B------:R-:W-:Y:S01]  /*6f70*/  @!PT LDS RZ, [RZ] ;  /* 0x00000000fffff984 */ /* 0x000fe20000000800 */
[----:B------:R2:W-:Y:S07]  /*6f80*/  MEMBAR.ALL.CTA ;  /* 0x0000000000007992 */ /* 0x0005ee0000008000 */
[----:B--2---:R-:W2:Y:S02]  /*6f90*/  FENCE.VIEW.ASYNC.S ;  /* 0x00000000000073c6 */ /* 0x004ea40000000000 */
[----:B--2---:R-:W-:Y:S06]  /*6fa0*/  BAR.SYNC.DEFER_BLOCKING 0x1, 0x80 ;  /* 0x0042000000007b1d */ /* 0x004fec0000010000 */
[----:B------:R-:W-:Y:S05]  /*6fb0*/  @P0 BRA `(.L_x_121) ;  /* 0x0000000000380947 */ /* 0x000fea0003800000 */
[----:B------:R-:W-:Y:S02]  /*6fc0*/  UIADD3 UR4, UPT, UPT, UR48, 0x200, URZ ;  /* 0x0000020030047890 */ /* 0x000fe4000fffe0ff */
[----:B------:R-:W-:Y:S01]  /*6fd0*/  UIADD3 UR8, UP0, UPT, UR52, 0x680, URZ ;  /* 0x0000068034087890 */ /* 0x000fe2000ff1e0ff */
[----:B------:R-:W-:Y:S01]  /*6fe0*/  UMOV UR43, UR36 ;  /* 0x00000024002b7c82 */ /* 0x000fe20008000000 */
[----:B------:R-:W-:Y:S02]  /*6ff0*/  UIADD3 UR5, UPT, UPT, UR41, 0x80, URZ ;  /* 0x0000008029057890 */ /* 0x000fe4000fffe0ff */
[----:B------:R-:W-:Y:S01]  /*7000*/  MOV R97, UR4 ;  /* 0x0000000400617c02 */ /* 0x000fe20008000f00 */
[----:B------:R-:W-:Y:S02]  /*7010*/  UIADD3.X UR9, UPT, UPT, URZ, UR53, URZ, UP0, !UPT ;  /* 0x00000035ff097290 */ /* 0x000fe400087fe4ff */
[----:B------:R-:W-:Y:S01]  /*7020*/  UIADD3 UR4, UPT, UPT, UR48, 0x1200, URZ ;  /* 0x0000120030047890 */ /* 0x000fe2000fffe0ff */
[----:B------:R-:W-:Y:S01]  /*7030*/  R2UR UR40, R97 ;  /* 0x00000000612872ca */ /* 0x000fe200000e0000 */
[----:B------:R-:W-:Y:S01]  /*7040*/  UMOV UR6, UR42 ;  /* 0x0000002a00067c82 */ /* 0x000fe20008000000 */
[----:B------:R-:W-:Y:S11]  /*7050*/  UMOV UR7, UR36 ;  /* 0x0000002400077c82 */ /* 0x000ff60008000000 */
[----:B------:R2:W-:Y:S01]  /*7060*/  UTMASTG.3D [UR40], [UR8] ;  /* 0x00000028080073b5 */ /* 0x0005e20008010000 */
[----:B------:R2:W-:Y:S01]  /*7070*/  UTMASTG.3D [UR4], [UR8] ;  /* 0x00000004080073b5 */ /* 0x0005e20008010000 */
[----:B------:R0:W-:Y:S01]  /*7080*/  UTMACMDFLUSH ;  /* 0x00000000000079b7 */ /* 0x0001e20000000000 */
[----:B--2---:R-:W-:Y:S04]  /*7090*/  DEPBAR.LE SB0, 0x1 ;  /* 0x000080400000791a */ /* 0x004fe80000000000 */
.L_x_121:
[----:B------:R-:W-:Y:S05]  /*70a0*/  BSYNC.RECONVERGENT B0 ;  /* 0x0000000000007941 */ /* 0x000fea0003800200 */
.L_x_120:
[----:B------:R-:W-:Y:S01]  /*70b0*/  BAR.SYNC.DEFER_BLOCKING 0x1, 0x80 ;  /* 0x0042000000007b1d */ /* 0x000fe20000010000 */
[----:B------:R-:W-:Y:S01]  /*70c0*/  ISETP.NE.AND P1, PT, R111, RZ, PT ;  /* 0x000000ff6f00720c */ /* 0x000fe20003f25270 */
[----:B------:R-:W-:Y:S01]  /*70d0*/  UISETP.NE.AND UP0, UPT, UR49, URZ, UPT ;  /* 0x000000ff3100728c */ /* 0x000fe2000bf05270 */
[----:B------:R-:W-:Y:S11]  /*70e0*/  LEA R2, R60, UR48, 0x3 ;  /* 0x000000303c027c11 */ /* 0x000ff6000f8e18ff */
[----:B------:R-:W-:Y:S01]  /*70f0*/  @P1 SHF.L.U32 R3, R101, 0x1f, RZ ;  /* 0x0000001f65031819 */ /* 0x000fe200000006ff */
[----:B------:R-:W-:Y:S06]  /*7100*/  BRA.U !UP0, `(.L_x_122) ;  /* 0x0000000108247547 */ /* 0x000fec000b800000 */
[----:B------:R-:W-:Y:S01]  /*7110*/  IMAD.U32 R4, RZ, RZ, UR51 ;  /* 0x00000033ff047e24 */ /* 0x000fe2000f8e00ff */
[----:B------:R-:W-:Y:S01]  /*7120*/  MOV R0, UR37 ;  /* 0x0000002500007c02 */ /* 0x000fe20008000f00 */
[----:B------:R-:W-:Y:S03]  /*7130*/  UIADD3 UR51, UPT, UPT, UR51, 0x1, URZ ;  /* 0x0000000133337890 */ /* 0x000fe6000fffe0ff */
[----:B------:R-:W-:Y:S01]  /*7140*/  @P1 LEA R4, R4, UR48, 0x3 ;  /* 0x0000003004041c11 */ /* 0x000fe2000f8e18ff */
[----:B------:R-:W-:Y:S04]  /*7150*/  UISETP.NE.AND UP0, UPT, UR51, 0x4, UPT ;  /* 0x000000043300788c */ /* 0x000fe8000bf05270 */
[----:B------:R-:W-:Y:S01]  /*7160*/  @P1 VIADD R4, R4, 0xa0 ;  /* 0x000000a004041836 */ /* 0x000fe20000000000 */
[----:B------:R-:W-:Y:S04]  /*7170*/  USEL UR51, UR51, URZ, UP0 ;  /* 0x000000ff33337287 */ /* 0x000fe80008000000 */
[----:B------:R-:W-:Y:S04]  /*7180*/  @P1 PRMT R0, R0, 0x654, R4 ;  /* 0x0000065400001816 */ /* 0x000fe80000000004 */
[----:B------:R2:W-:Y:S04]  /*7190*/  @P1 SYNCS.ARRIVE.TRANS64.RED.A1T0 RZ, [R0+URZ], RZ ;  /* 0x000000ff00ff19a7 */ /* 0x0005e800081004ff */
.L_x_122:
[----:B------:R-:W4:Y:S01]  /*71a0*/  @P1 SYNCS.PHASECHK.TRANS64.TRYWAIT P0, [R2+URZ+0x80], R3 ;  /* 0x00008003020015a7 */ /* 0x000f2200080011ff */
[----:B------:R-:W-:Y:S01]  /*71b0*/  BSSY B1, `(.L_x_123) ;  /* 0x0000016000017945 */ /* 0x000fe20003800000 */
[----:B----4-:R-:W-:Y:S03]  /*71c0*/  @P1 SEL R61, RZ, 0x1, !P0 ;  /* 0x00000001ff3d1807 */ /* 0x010fe60004000000 */
[----:B------:R-:W-:Y:S05]  /*71d0*/  @!P1 BRA `(.L_x_124) ;  /* 0x00000000004c9947 */ /* 0x000fea0003800000 */
[----:B------:R-:W-:Y:S01]  /*71e0*/  ISETP.NE.AND P0, PT, R61, RZ, PT ;  /* 0x000000ff3d00720c */ /* 0x000fe20003f05270 */
[----:B------:R-:W-:Y:S01]  /*71f0*/  BSSY B0, `(.L_x_125) ;  /* 0x000000b000007945 */ /* 0x000fe20003800000 */
[----:B------:R-:W-:Y:S11]  /*7200*/  ISETP.NE.AND P1, PT, R62, RZ, PT ;  /* 0x000000ff3e00720c */ /* 0x000ff60003f25270 */
[----:B------:R-:W-:Y:S02]  /*7210*/  @!UPT UIADD3 URZ, UPT, UPT, URZ, URZ, URZ ;  /* 0x000000fffffff290 */ /* 0x000fe4000fffe0ff */
[C---:B------:R-:W-:Y:S01]  /*7220*/  @P1 IMAD R6, R60.reuse, 0x2000, R104 ;  /* 0x000020003c061824 */ /* 0x040fe200078e0268 */
[C---:B------:R-:W-:Y:S01]  /*7230*/  @P1 LEA R4, R60.reuse, R102, 0xd ;  /* 0x000000663c041211 */ /* 0x040fe200078e68ff */
[C---:B------:R-:W-:Y:S02]  /*7240*/  @P1 IMAD R5, R60.reuse, 0x2000, R103 ;  /* 0x000020003c051824 */ /* 0x040fe400078e0267 */
[----:B------:R-:W-:Y:S01]  /*7250*/  @P1 IMAD R3, R60, 0x2000, R110 ;  /* 0x000020003c031824 */ /* 0x000fe200078e026e */
[----:B------:R-:W-:Y:S06]  /*7260*/  @P0 BRA `(.L_x_126) ;  /* 0x00000000000c0947 */ /* 0x000fec0003800000 */
[----:B--2---:R-:W-:Y:S04]  /*7270*/  SHF.L.U32 R0, R101, 0x1f, RZ ;  /* 0x0000001f65007819 */ /* 0x004fe800000006ff */
[----:B------:R-:W2:Y:S02]  /*7280*/  SYNCS.PHASECHK.TRANS64.TRYWAIT P0, [R2+URZ+0x80], R0 ;  /* 0x00008000020075a7 */ /* 0x000ea400080011ff */
[----:B--2---:R-:W-:Y:S05]  /*7290*/  @!P0 BRA `(.L_x_127) ;  /* 0x00000034004c8947 */ /* 0x004fea0003800000 */
.L_x_126:
[----:B------:R-:W-:Y:S05]  /*72a0*/  BSYNC B0 ;  /* 0x0000000000007941 */ /* 0x000fea0003800000 */
.L_x_125:
[----:B------:R-:W-:Y:S02]  /*72b0*/  ISETP.NE.AND P0, PT, R62, RZ, PT ;  /* 0x000000ff3e00720c */ /* 0x000fe40003f05270 */
[----:B------:R-:W-:Y:S11]  /*72c0*/  IADD3 R60, PT, PT, R60, 0x1, RZ ;  /* 0x000000013c3c7810 */ /* 0x000ff60007ffe0ff */
[----:B------:R4:W1:Y:S04]  /*72d0*/  @P0 LDS.128 R56, [R6] ;  /* 0x0000000006380984 */ /* 0x0008680000000c00 */
[----:B------:R4:W1:Y:S04]  /*72e0*/  @P0 LDS.128 R64, [R5+0x10] ;  /* 0x0000100005400984 */ /* 0x0008680000000c00 */
[----:B------:R4:W1:Y:S04]  /*72f0*/  @P0 LDS.128 R72, [R4+0x20] ;  /* 0x0000200004480984 */ /* 0x0008680000000c00 */
[----:B------:R4:W1:Y:S02]  /*7300*/  @P0 LDS.128 R80, [R3+0x30] ;  /* 0x0000300003500984 */ /* 0x0008640000000c00 */
.L_x_124:
[----:B------:R-:W-:Y:S05]  /*7310*/  BSYNC B1 ;  /* 0x0000000000017941 */ /* 0x000fea0003800000 */
.L_x_123:
[----:B--2---:R-:W-:Y:S05]  /*7320*/  VIADD R0, R48, 0x20 ;  /* 0x0000002030007836 */ /* 0x004fea0000000000 */
[----:B------:R-:W-:Y:S04]  /*7330*/  SHF.R.U32.HI R0, RZ, 0x15, R0 ;  /* 0x00000015ff007819 */ /* 0x000fe80000011600 */
[----:B------:R-:W-:Y:S11]  /*7340*/  LOP3.LUT P0, RZ, R0, 0x3, R96, 0x48, !PT ;  /* 0x0000000300ff7812 */ /* 0x000ff60007804860 */
[----:B------:R-:W-:Y:S02]  /*7350*/  @!UPT UIADD3 URZ, UPT, UPT, URZ, URZ, URZ ;  /* 0x000000fffffff290 */ /* 0x000fe4000fffe0ff */
[----:B------:R-:W-:Y:S05]  /*7360*/  @!P0 BRA `(.L_x_128) ;  /* 0x0000000000408947 */ /* 0x000fea0003800000 */
[----:B------:R-:W2:Y:S01]  /*7370*/  LDCU.64 UR8, c[0x4][0x70] ;  /* 0x01000e00ff0877ac */ /* 0x000ea20008000a00 */
[----:B----4-:R-:W-:Y:S01]  /*7380*/  MOV R3, 0x0 ;  /* 0x0000000000037802 */ /* 0x010fe20000000f00 */
[----:B------:R-:W-:Y:S02]  /*7390*/  HFMA2 R12, -RZ, RZ, 0, 5.9604644775390625e-08 ;  /* 0x00000001ff0c7431 */ /* 0x000fe400000001ff */
[----:B-1----:R-:W-:Y:S02]  /*73a0*/  IMAD.MOV.U32 R8, RZ, RZ, 0x192 ;  /* 0x00000192ff087424 */ /* 0x002fe400078e00ff */
[----:B------:R-:W-:Y:S01]  /*73b0*/  IMAD.MOV.U32 R13, RZ, RZ, RZ ;  /* 0x000000ffff0d7224 */ /* 0x000fe200078e00ff */
[----:B------:R-:W1:Y:S01]  /*73c0*/  LDCU.64 UR6, c[0x4][0x78] ;  /* 0x01000f00ff0677ac */ /* 0x000e620008000a00 */
[----:B------:R-:W4:Y:S01]  /*73d0*/  LDC.64 R2, c[0x4][R3] ;  /* 0x0100000003027b82 */ /* 0x000f220000000a00 */
[----:B------:R-:W5:Y:S01]  /*73e0*/  LDCU.64 UR4, c[0x4][0x10] ;  /* 0x01000200ff0477ac */ /* 0x000f620008000a00 */
[----:B--2---:R-:W-:Y:S01]  /*73f0*/  MOV R5, UR9 ;  /* 0x0000000900057c02 */ /* 0x004fe20008000f00 */
[----:B------:R-:W-:Y:S01]  /*7400*/  IMAD.U32 R4, RZ, RZ, UR8 ;  /* 0x00000008ff047e24 */ /* 0x000fe2000f8e00ff */
[----:B-1----:R-:W-:Y:S01]  /*7410*/  MOV R7, UR7 ;  /* 0x0000000700077c02 */ /* 0x002fe20008000f00 */
[----:B------:R-:W-:Y:S01]  /*7420*/  IMAD.U32 R6, RZ, RZ, UR6 ;  /* 0x00000006ff067e24 */ /* 0x000fe2000f8e00ff */
[----:B-----5:R-:W-:Y:S01]  /*7430*/  MOV R11, UR5 ;  /* 0x00000005000b7c02 */ /* 0x020fe20008000f00 */
[----:B------:R-:W-:Y:S02]  /*7440*/  IMAD.U32 R10, RZ, RZ, UR4 ;  /* 0x00000004ff0a7e24 */ /* 0x000fe4000f8e00ff */
[----:B------:R-:W-:Y:S07]  /*7450*/  LEPC R20, `(.L_x_128) ;  /* 0x000000001014794e */ /* 0x000fee0000000000 */
[----:B---34-:R-:W-:Y:S05]  /*7460*/  CALL.ABS.NOINC R2 ;  /* 0x0000000002007343 */ /* 0x018fea0003c00000 */
.L_x_128:
[----:B------:R-:W-:Y:S05]  /*7470*/  WARPSYNC.ALL ;  /* 0x0000000000007948 */ /* 0x000fea0003800000 */
[----:B------:R-:W-:Y:S01]  /*7480*/  R2UR UR4, R48 ;  /* 0x00000000300472ca */ /* 0x000fe200000e0000 */
[--C-:B-1--4-:R-:W-:Y:S01]  /*7490*/  HADD2.F32 R3, -RZ, R56.reuse.H0_H0 ;  /* 0x20000038ff037230 */ /* 0x112fe20000004100 */
[----:B------:R-:W-:Y:S01]  /*74a0*/  ISETP.NE.AND P6, PT, R111, RZ, PT ;  /* 0x000000ff6f00720c */ /* 0x000fe20003fc5270 */
[--C-:B------:R-:W-:Y:S01]  /*74b0*/  HADD2.F32 R51, -RZ, R57.reuse.H1_H1 ;  /* 0x30000039ff337230 */ /* 0x100fe20000004100 */
[----:B------:R-:W-:Y:S01]  /*74c0*/  MOV R50, UR51 ;  /* 0x0000003300327c02 */ /* 0x000fe20008000f00 */
[----:B------:R-:W-:Y:S01]  /*74d0*/  BSSY.RECONVERGENT B0, `(.L_x_129) ;  /* 0x0000091000007945 */ /* 0x000fe20003800200 */
[----:B------:R-:W-:Y:S02]  /*74e0*/  MOV R63, UR37 ;  /* 0x00000025003f7c02 */ /* 0x000fe40008000f00 */
[----:B------:R-:W-:Y:S05]  /*74f0*/  ISETP.NE.AND P0, PT, R106, RZ, PT ;  /* 0x000000ff6a00720c */ /* 0x000fea0003f05270 */
[----:B------:R-:W1:Y:S02]  /*7500*/  LDTM.x32 R4, tmem[UR4+0x20] ;  /* 0x00002004000479ee */ /* 0x000e6400082c0000 */
[----:B------:R-:W-:Y:S04]  /*7510*/  @P6 LEA R50, R50, UR48, 0x3 ;  /* 0x0000003032326c11 */ /* 0x000fe8000f8e18ff */
[----:B------:R-:W-:Y:S04]  /*7520*/  @P6 IADD3 R50, PT, PT, R50, 0xa0, RZ ;  /* 0x000000a032326810 */ /* 0x000fe80007ffe0ff */
[----:B------:R-:W-:Y:S01]  /*7530*/  @P6 PRMT R63, R63, 0x654, R50 ;  /* 0x000006543f3f6816 */ /* 0x000fe20000000032 */
[----:B------:R-:W-:Y:S02]  /*7540*/  HADD2.F32 R50, -RZ, R57.H0_H0 ;  /* 0x20000039ff327230 */ /* 0x000fe40000004100 */
[C---:B-1----:R-:W-:Y:S01]  /*7550*/  FMUL R0, R47.reuse, R4 ;  /* 0x000000042f007220 */ /* 0x042fe20000400000 */
[----:B------:R-:W-:Y:S02]  /*7560*/  HADD2.F32 R4, -RZ, R56.H1_H1 ;  /* 0x30000038ff047230 */ /* 0x000fe40000004100 */
[C---:B------:R-:W-:Y:S01]  /*7570*/  FMUL R2, R47.reuse, R5 ;  /* 0x000000052f027220 */ /* 0x040fe20000400000 */
[----:B------:R-:W-:Y:S01]  /*7580*/  FMUL R7, R47, R7 ;  /* 0x000000072f077220 */ /* 0x000fe20000400000 */
[----:B------:R-:W-:Y:S01]  /*7590*/  FFMA R0, R49, R3, R0 ;  /* 0x0000000331007223 */ /* 0x000fe20000000000 */
[----:B------:R-:W-:Y:S01]  /*75a0*/  FMUL R3, R47, R6 ;  /* 0x000000062f037220 */ /* 0x000fe20000400000 */
[----:B------:R-:W-:Y:S01]  /*75b0*/  FFMA R2, R49, R4, R2 ;  /* 0x0000000431027223 */ /* 0x000fe20000000002 */
[C---:B------:R-:W-:Y:S01]  /*75c0*/  FMUL R4, R47.reuse, R8 ;  /* 0x000000082f047220 */ /* 0x040fe20000400000 */
[----:B------:R-:W-:Y:S01]  /*75d0*/  FMUL R8, R47, R12 ;  /* 0x0000000c2f087220 */ /* 0x000fe20000400000 */
[----:B------:R-:W-:Y:S01]  /*75e0*/  FFMA R3, R49, R50, R3 ;  /* 0x0000003231037223 */ /* 0x000fe20000000003 */
[C---:B------:R-:W-:Y:S01]  /*75f0*/  FMUL R12, R47.reuse, R16 ;  /* 0x000000102f0c7220 */ /* 0x040fe20000400000 */
[C---:B------:R-:W-:Y:S01]  /*7600*/  FMUL R16, R47.reuse, R20 ;  /* 0x000000142f107220 */ /* 0x040fe20000400000 */
[C---:B------:R-:W-:Y:S01]  /*7610*/  FMUL R20, R47.reuse, R24 ;  /* 0x000000182f147220 */ /* 0x040fe20000400000 */
[C---:B------:R-:W-:Y:S01]  /*7620*/  FMUL R24, R47.reuse, R28 ;  /* 0x0000001c2f187220 */ /* 0x040fe20000400000 */
[C---:B------:R-:W-:Y:S01]  /*7630*/  FMUL R28, R47.reuse, R32 ;  /* 0x000000202f1c7220 */ /* 0x040fe20000400000 */
[--C-:B------:R-:W-:Y:S01]  /*7640*/  HADD2.F32 R32, -RZ, R58.reuse.H0_H0 ;  /* 0x2000003aff207230 */ /* 0x100fe20000004100 */
[----:B------:R-:W-:Y:S01]  /*7650*/  F2FP.F16.F32.PACK_AB R52, R2, R0 ;  /* 0x000000000234723e */ /* 0x000fe200000000ff */
[----:B------:R-:W-:Y:S02]  /*7660*/  HADD2.F32 R0, -RZ, R58.H1_H1 ;  /* 0x3000003aff007230 */ /* 0x000fe40000004100 */
[----:B------:R-:W-:Y:S01]  /*7670*/  FMUL R5, R47, R9 ;  /* 0x000000092f057220 */ /* 0x000fe20000400000 */
[--C-:B------:R-:W-:Y:S02]  /*7680*/  HADD2.F32 R2, -RZ, R59.reuse.H0_H0 ;  /* 0x2000003bff027230 */ /* 0x100fe40000004100 */
[C---:B------:R-:W-:Y:S01]  /*7690*/  FFMA R7, R49.reuse, R51, R7 ;  /* 0x0000003331077223 */ /* 0x040fe20000000007 */
[C---:B------:R-:W-:Y:S01]  /*76a0*/  FFMA R4, R49.reuse, R32, R4 ;  /* 0x0000002031047223 */ /* 0x040fe20000000004 */
[----:B------:R-:W-:Y:S02]  /*76b0*/  HADD2.F32 R32, -RZ, R59.H1_H1 ;  /* 0x3000003bff207230 */ /* 0x000fe40000004100 */
[----:B------:R-:W-:Y:S01]  /*76c0*/  FFMA R5, R49, R0, R5 ;  /* 0x0000000031057223 */ /* 0x000fe20000000005 */
[--C-:B------:R-:W-:Y:S01]  /*76d0*/  HADD2.F32 R0, -RZ, R64.reuse.H0_H0 ;  /* 0x20000040ff007230 */ /* 0x100fe20000004100 */
[----:B------:R-:W-:Y:S01]  /*76e0*/  F2FP.F16.F32.PACK_AB R53, R7, R3 ;  /* 0x000000030735723e */ /* 0x000fe200000000ff */
[----:B------:R-:W-:Y:S01]  /*76f0*/  FMUL R6, R47, R10 ;  /* 0x0000000a2f067220 */ /* 0x000fe20000400000 */
[--C-:B------:R-:W-:Y:S01]  /*7700*/  HADD2.F32 R3, -RZ, R65.reuse.H0_H0 ;  /* 0x20000041ff037230 */ /* 0x100fe20000004100 */
[----:B------:R-:W-:Y:S01]  /*7710*/  F2FP.F16.F32.PACK_AB R54, R5, R4 ;  /* 0x000000040536723e */ /* 0x000fe200000000ff */
[----:B------:R-:W-:Y:S01]  /*7720*/  FMUL R11, R47, R11 ;  /* 0x0000000b2f0b7220 */ /* 0x000fe20000400000 */
[----:B------:R-:W-:Y:S01]  /*7730*/  FFMA R6, R49, R2, R6 ;  /* 0x0000000231067223 */ /* 0x000fe20000000006 */
[----:B------:R-:W-:Y:S02]  /*7740*/  HADD2.F32 R2, -RZ, R64.H1_H1 ;  /* 0x30000040ff027230 */ /* 0x000fe40000004100 */
[----:B------:R-:W-:Y:S01]  /*7750*/  FMUL R9, R47, R13 ;  /* 0x0000000d2f097220 */ /* 0x000fe20000400000 */
[C---:B------:R-:W-:Y:S01]  /*7760*/  FFMA R11, R49.reuse, R32, R11 ;  /* 0x00000020310b7223 */ /* 0x040fe2000000000b */
[----:B------:R-:W-:Y:S01]  /*7770*/  FFMA R8, R49, R0, R8 ;  /* 0x0000000031087223 */ /* 0x000fe20000000008 */
[C---:B------:R-:W-:Y:S01]  /*7780*/  FMUL R10, R47.reuse, R14 ;  /* 0x0000000e2f0a7220 */ /* 0x040fe20000400000 */
[----:B------:R-:W-:Y:S02]  /*7790*/  HADD2.F32 R0, -RZ, R65.H1_H1 ;  /* 0x30000041ff007230 */ /* 0x000fe40000004100 */
[----:B------:R-:W-:Y:S01]  /*77a0*/  FMUL R15, R47, R15 ;  /* 0x0000000f2f0f7220 */ /* 0x000fe20000400000 */
[C---:B------:R-:W-:Y:S01]  /*77b0*/  FFMA R9, R49.reuse, R2, R9 ;  /* 0x0000000231097223 */ /* 0x040fe20000000009 */
[C---:B------:R-:W-:Y:S01]  /*77c0*/  FFMA R10, R49.reuse, R3, R10 ;  /* 0x00000003310a7223 */ /* 0x040fe2000000000a */
[--C-:B------:R-:W-:Y:S02]  /*77d0*/  HADD2.F32 R2, -RZ, R66.reuse.H0_H0 ;  /* 0x20000042ff027230 */ /* 0x100fe40000004100 */
[----:B------:R-:W-:Y:S01]  /*77e0*/  FFMA R15, R49, R0, R15 ;  /* 0x00000000310f7223 */ /* 0x000fe2000000000f */
[----:B------:R-:W-:Y:S02]  /*77f0*/  HADD2.F32 R3, -RZ, R66.H1_H1 ;  /* 0x30000042ff037230 */ /* 0x000fe40000004100 */
[C---:B------:R-:W-:Y:S01]  /*7800*/  FMUL R13, R47.reuse, R17 ;  /* 0x000000112f0d7220 */ /* 0x040fe20000400000 */
[--C-:B------:R-:W-:Y:S02]  /*7810*/  HADD2.F32 R0, -RZ, R67.reuse.H0_H0 ;  /* 0x20000043ff007230 */ /* 0x100fe40000004100 */
[----:B------:R-:W-:Y:S01]  /*7820*/  FMUL R14, R47, R18 ;  /* 0x000000122f0e7220 */ /* 0x000fe20000400000 */
[C---:B------:R-:W-:Y:S01]  /*7830*/  FFMA R12, R49.reuse, R2, R12 ;  /* 0x00000002310c7223 */ /* 0x040fe2000000000c */
[C---:B------:R-:W-:Y:S01]  /*7840*/  FFMA R13, R49.reuse, R3, R13 ;  /* 0x00000003310d7223 */ /* 0x040fe2000000000d */
[----:B------:R-:W-:Y:S02]  /*7850*/  HADD2.F32 R2, -RZ, R67.H1_H1 ;  /* 0x30000043ff027230 */ /* 0x000fe40000004100 */
[----:B------:R-:W-:Y:S01]  /*7860*/  FFMA R14, R49, R0, R14 ;  /* 0x00000000310e7223 */ /* 0x000fe2000000000e */
[C---:B------:R-:W-:Y:S01]  /*7870*/  FMUL R19, R47.reuse, R19 ;  /* 0x000000132f137220 */ /* 0x040fe20000400000 */
[--C-:B------:R-:W-:Y:S02]  /*7880*/  HADD2.F32 R0, -RZ, R72.reuse.H0_H0 ;  /* 0x20000048ff007230 */ /* 0x100fe40000004100 */
[----:B------:R-:W-:Y:S01]  /*7890*/  FMUL R17, R47, R21 ;  /* 0x000000152f117220 */ /* 0x000fe20000400000 */
[--C-:B------:R-:W-:Y:S02]  /*78a0*/  HADD2.F32 R3, -RZ, R73.reuse.H0_H0 ;  /* 0x20000049ff037230 */ /* 0x100fe40000004100 */
[C---:B------:R-:W-:Y:S01]  /*78b0*/  FFMA R19, R49.reuse, R2, R19 ;  /* 0x0000000231137223 */ /* 0x040fe20000000013 */
[----:B------:R-:W-:Y:S02]  /*78c0*/  HADD2.F32 R2, -RZ, R72.H1_H1 ;  /* 0x30000048ff027230 */ /* 0x000fe40000004100 */
        /* <DEDUP_REMOVED lines=9> */
[----:B------:R-:W-:Y:S01]  /*7960*/  FMUL R21, R47, R25 ;  /* 0x000000192f157220 */ /* 0x000fe20000400000 */
[----:B------:R-:W-:Y:S01]  /*7970*/  F2FP.F16.F32.PACK_AB R55, R11, R6 ;  /* 0x000000060b37723e */ /* 0x000fe200000000ff */
[--C-:B------:R-:W-:Y:S02]  /*7980*/  HADD2.F32 R3, -RZ, R75.reuse.H0_H0 ;  /* 0x2000004bff037230 */ /* 0x100fe40000004100 */
[----:B------:R-:W-:Y:S01]  /*7990*/  FMUL R22, R47, R26 ;  /* 0x0000001a2f167220 */ /* 0x000fe20000400000 */
[C---:B------:R-:W-:Y:S01]  /*79a0*/  FFMA R20, R49.reuse, R2, R20 ;  /* 0x0000000231147223 */ /* 0x040fe20000000014 */
[C---:B------:R-:W-:Y:S01]  /*79b0*/  FFMA R21, R49.reuse, R0, R21 ;  /* 0x0000000031157223 */ /* 0x040fe20000000015 */
[----:B------:R1:W-:Y:S01]  /*79c0*/  STS.128 [R104+0x2000], R52 ;  /* 0x0020003468007388 */ /* 0x0003e20000000c00 */
[----:B------:R-:W-:Y:S02]  /*79d0*/  HADD2.F32 R0, -RZ, R75.H1_H1 ;  /* 0x3000004bff007230 */ /* 0x000fe40000004100 */
[----:B------:R-:W-:Y:S01]  /*79e0*/  FFMA R22, R49, R3, R22 ;  /* 0x0000000331167223 */ /* 0x000fe20000000016 */
[----:B------:R-:W-:Y:S01]  /*79f0*/  FMUL R27, R47, R27 ;  /* 0x0000001b2f1b7220 */ /* 0x000fe20000400000 */
[--C-:B------:R-:W-:Y:S01]  /*7a00*/  HADD2.F32 R2, -RZ, R80.reuse.H0_H0 ;  /* 0x20000050ff027230 */ /* 0x100fe20000004100 */
[----:B------:R-:W-:Y:S01]  /*7a10*/  F2FP.F16.F32.PACK_AB R8, R9, R8 ;  /* 0x000000080908723e */ /* 0x000fe200000000ff */
[----:B------:R-:W-:Y:S01]  /*7a20*/  HADD2.F32 R3, -RZ, R80.H1_H1 ;  /* 0x30000050ff037230 */ /* 0x000fe20000004100 */
[----:B------:R-:W-:Y:S01]  /*7a30*/  F2FP.F16.F32.PACK_AB R9, R15, R10 ;  /* 0x0000000a0f09723e */ /* 0x000fe200000000ff */
[----:B------:R-:W-:Y:S01]  /*7a40*/  FMUL R25, R47, R29 ;  /* 0x0000001d2f197220 */ /* 0x000fe20000400000 */
[--C-:B------:R-:W-:Y:S01]  /*7a50*/  HADD2.F32 R4, -RZ, R81.reuse.H0_H0 ;  /* 0x20000051ff047230 */ /* 0x100fe20000004100 */
[----:B------:R-:W-:Y:S01]  /*7a60*/  F2FP.F16.F32.PACK_AB R10, R13, R12 ;  /* 0x0000000c0d0a723e */ /* 0x000fe200000000ff */
[----:B------:R-:W-:Y:S01]  /*7a70*/  FMUL R26, R47, R30 ;  /* 0x0000001e2f1a7220 */ /* 0x000fe20000400000 */
[----:B------:R-:W-:Y:S01]  /*7a80*/  F2FP.F16.F32.PACK_AB R11, R19, R14 ;  /* 0x0000000e130b723e */ /* 0x000fe200000000ff */
[C---:B------:R-:W-:Y:S01]  /*7a90*/  FFMA R27, R49.reuse, R0, R27 ;  /* 0x00000000311b7223 */ /* 0x040fe2000000001b */
[C---:B------:R-:W-:Y:S01]  /*7aa0*/  FFMA R24, R49.reuse, R2, R24 ;  /* 0x0000000231187223 */ /* 0x040fe20000000018 */
[----:B------:R-:W-:Y:S02]  /*7ab0*/  HADD2.F32 R0, -RZ, R81.H1_H1 ;  /* 0x30000051ff007230 */ /* 0x000fe40000004100 */
[----:B------:R-:W-:Y:S01]  /*7ac0*/  FFMA R25, R49, R3, R25 ;  /* 0x0000000331197223 */ /* 0x000fe20000000019 */
[----:B------:R1:W-:Y:S01]  /*7ad0*/  STS.128 [R103+0x2010], R8 ;  /* 0x0020100867007388 */ /* 0x0003e20000000c00 */
[----:B------:R-:W-:Y:S01]  /*7ae0*/  FMUL R31, R47, R31 ;  /* 0x0000001f2f1f7220 */ /* 0x000fe20000400000 */
[--C-:B------:R-:W-:Y:S02]  /*7af0*/  HADD2.F32 R2, -RZ, R82.reuse.H0_H0 ;  /* 0x20000052ff027230 */ /* 0x100fe40000004100 */
[----:B------:R-:W-:Y:S01]  /*7b00*/  FFMA R26, R49, R4, R26 ;  /* 0x00000004311a7223 */ /* 0x000fe2000000001a */
[----:B------:R-:W-:Y:S02]  /*7b10*/  HADD2.F32 R3, -RZ, R82.H1_H1 ;  /* 0x30000052ff037230 */ /* 0x000fe40000004100 */
[----:B------:R-:W-:Y:S01]  /*7b20*/  FMUL R29, R47, R33 ;  /* 0x000000212f1d7220 */ /* 0x000fe20000400000 */
[--C-:B------:R-:W-:Y:S01]  /*7b30*/  HADD2.F32 R4, -RZ, R83.reuse.H0_H0 ;  /* 0x20000053ff047230 */ /* 0x100fe20000004100 */
[----:B------:R-:W-:Y:S01]  /*7b40*/  F2FP.F16.F32.PACK_AB R16, R17, R16 ;  /* 0x000000101110723e */ /* 0x000fe200000000ff */
[----:B------:R-:W-:Y:S01]  /*7b50*/  FMUL R30, R47, R34 ;  /* 0x000000222f1e7220 */ /* 0x000fe20000400000 */
        /* <DEDUP_REMOVED lines=14> */
[----:B------:R-:W-:Y:S02]  /*7c40*/  F2FP.F16.F32.PACK_AB R27, R35, R30 ;  /* 0x0000001e231b723e */ /* 0x000fe400000000ff */
[----:B------:R-:W-:Y:S02]  /*7c50*/  LEA R0, R60, UR48, 0x3 ;  /* 0x000000303c007c11 */ /* 0x000fe4000f8e18ff */
[----:B------:R-:W-:Y:S01]  /*7c60*/  @P6 SHF.L.U32 R2, R101, 0x1f, RZ ;  /* 0x0000001f65026819 */ /* 0x000fe200000006ff */
        /* <DEDUP_REMOVED lines=9> */
[----:B------:R-:W-:Y:S02]  /*7d00*/  UIADD3 UR12, UP0, UPT, UR52, 0x680, URZ ;  /* 0x00000680340c7890 */ /* 0x000fe4000ff1e0ff */
[----:B------:R-:W-:Y:S02]  /*7d10*/  UIADD3 UR9, UPT, UPT, UR41, 0x20, URZ ;  /* 0x0000002029097890 */ /* 0x000fe4000fffe0ff */
[----:B------:R-:W-:Y:S02]  /*7d20*/  UIADD3 UR8, UPT, UPT, UR48, 0x2200, URZ ;  /* 0x0000220030087890 */ /* 0x000fe4000fffe0ff */
[----:B------:R-:W-:Y:S01]  /*7d30*/  UIADD3.X UR13, UPT, UPT, URZ, UR53, URZ, UP0, !UPT ;  /* 0x00000035ff0d7290 */ /* 0x000fe200087fe4ff */
[----:B------:R-:W-:Y:S01]  /*7d40*/  UMOV UR10, UR42 ;  /* 0x0000002a000a7c82 */ /* 0x000fe20008000000 */
[----:B------:R-:W-:Y:S01]  /*7d50*/  UMOV UR11, UR36 ;  /* 0x00000024000b7c82 */ /* 0x000fe20008000000 */
[----:B------:R-:W-:Y:S02]  /*7d60*/  UIADD3 UR5, UPT, UPT, UR41, 0xa0, URZ ;  /* 0x000000a029057890 */ /* 0x000fe4000fffe0ff */
[----:B------:R-:W-:Y:S01]  /*7d70*/  UIADD3 UR4, UPT, UPT, UR48, 0x3200, URZ ;  /* 0x0000320030047890 */ /* 0x000fe2000fffe0ff */
[----:B------:R-:W-:Y:S03]  /*7d80*/  UMOV UR6, UR42 ;  /* 0x0000002a00067c82 */ /* 0x000fe60008000000 */
[----:B------:R2:W-:Y:S01]  /*7d90*/  UTMASTG.3D [UR8], [UR12] ;  /* 0x000000080c0073b5 */ /* 0x0005e20008010000 */
[----:B------:R-:W-:Y:S04]  /*7da0*/  UMOV UR7, UR36 ;  /* 0x0000002400077c82 */ /* 0x000fe80008000000 */
[----:B------:R2:W-:Y:S01]  /*7db0*/  UTMASTG.3D [UR4], [UR12] ;  /* 0x000000040c0073b5 */ /* 0x0005e20008010000 */
[----:B------:R0:W-:Y:S01]  /*7dc0*/  UTMACMDFLUSH ;  /* 0x00000000000079b7 */ /* 0x0001e20000000000 */
[----:B--2---:R-:W-:Y:S04]  /*7dd0*/  DEPBAR.LE SB0, 0x1 ;  /* 0x000080400000791a */ /* 0x004fe80000000000 */
.L_x_130:
[----:B------:R-:W-:Y:S05]  /*7de0*/  BSYNC.RECONVERGENT B0 ;  /* 0x0000000000007941 */ /* 0x000fea0003800200 */
.L_x_129:
[----:B------:R-:W-:Y:S01]  /*7df0*/  BAR.SYNC.DEFER_BLOCKING 0x1, 0x80 ;  /* 0x0042000000007b1d */ /* 0x000fe20000010000 */
[----:B------:R-:W-:Y:S04]  /*7e00*/  UIADD3 UR40, UPT, UPT, UR51, 0x1, URZ ;  /* 0x0000000133287890 */ /* 0x000fe8000fffe0ff */
[----:B------:R-:W-:Y:S04]  /*7e10*/  UISETP.NE.AND UP0, UPT, UR40, 0x4, UPT ;  /* 0x000000042800788c */ /* 0x000fe8000bf05270 */
[----:B------:R-:W-:Y:S01]  /*7e20*/  USEL UR40, UR40, URZ, UP0 ;  /* 0x000000ff28287287 */ /* 0x000fe20008000000 */
[----:B------:R2:W-:Y:S01]  /*7e30*/  @P6 SYNCS.ARRIVE.TRANS64.RED.A1T0 RZ, [R63+URZ], RZ ;  /* 0x000000ff3fff69a7 */ /* 0x0005e200081004ff */
[----:B------:R-:W-:Y:S01]  /*7e40*/  BSSY B1, `(.L_x_131) ;  /* 0x0000017000017945 */ /* 0x000fe20003800000 */
[----:B------:R-:W4:Y:S02]  /*7e50*/  @P6 SYNCS.PHASECHK.TRANS64.TRYWAIT P0, [R0+URZ+0x80], R2 ;  /* 0x00008002000065a7 */ /* 0x000f2400080011ff */
[----:B----4-:R-:W-:Y:S01]  /*7e60*/  @P6 SEL R61, RZ, 0x1, !P0 ;  /* 0x00000001ff3d6807 */ /* 0x010fe20004000000 */
[----:B--2---:R-:W-:Y:S06]  /*7e70*/  @!P6 BRA `(.L_x_132) ;  /* 0x00000000004ce947 */ /* 0x004fec0003800000 */
        /* <DEDUP_REMOVED lines=9> */
[----:B------:R-:W-:Y:S04]  /*7f10*/  SHF.L.U32 R6, R101, 0x1f, RZ ;  /* 0x0000001f65067819 */ /* 0x000fe800000006ff */
[----:B------:R-:W2:Y:S02]  /*7f20*/  SYNCS.PHASECHK.TRANS64.TRYWAIT P0, [R0+URZ+0x80], R6 ;  /* 0x00008006000075a7 */ /* 0x000ea400080011ff */
[----:B--2---:R-:W-:Y:S05]  /*7f30*/  @!P0 BRA `(.L_x_135) ;  /* 0x0000002800388947 */ /* 0x004fea0003800000 */
.L_x_134:
[----:B------:R-:W-:Y:S05]  /*7f40*/  BSYNC B0 ;  /* 0x0000000000007941 */ /* 0x000fea0003800000 */
.L_x_133:
[----:B------:R-:W-:Y:S02]  /*7f50*/  ISETP.NE.AND P0, PT, R62, RZ, PT ;  /* 0x000000ff3e00720c */ /* 0x000fe40003f05270 */
[----:B------:R-:W-:Y:S11]  /*7f60*/  IADD3 R60, PT, PT, R60, 0x1, RZ ;  /* 0x000000013c3c7810 */ /* 0x000ff60007ffe0ff */
[----:B------:R4:W1:Y:S04]  /*7f70*/  @P0 LDS.128 R56, [R5] ;  /* 0x0000000005380984 */ /* 0x0008680000000c00 */
[----:B------:R4:W1:Y:S04]  /*7f80*/  @P0 LDS.128 R64, [R4+0x10] ;  /* 0x0000100004400984 */ /* 0x0008680000000c00 */
[----:B------:R4:W1:Y:S04]  /*7f90*/  @P0 LDS.128 R72, [R3+0x20] ;  /* 0x0000200003480984 */ /* 0x0008680000000c00 */
[----:B------:R4:W1:Y:S02]  /*7fa0*/  @P0 LDS.128 R80, [R2+0x30] ;  /* 0x0000300002500984 */ /* 0x0008640000000c00 */
.L_x_132:
[----:B------:R-:W-:Y:S05]  /*7fb0*/  BSYNC B1 ;  /* 0x0000000000017941 */ /* 0x000fea0003800000 */
.L_x_131:
        /* <DEDUP_REMOVED lines=21> */
.L_x_136:
        /* <DEDUP_REMOVED lines=151> */
.L_x_138:
[----:B------:R-:W-:Y:S05]  /*8a80*/  BSYNC.RECONVERGENT B0 ;  /* 0x0000000000007941 */ /* 0x000fea0003800200 */
.L_x_137:
        /* <DEDUP_REMOVED lines=21> */
.L_x_142:
[----:B------:R-:W-:Y:S05]  /*8be0*/  BSYNC B0 ;  /* 0x0000000000007941 */ /* 0x000fea0003800000 */
.L_x_141:
[----:B------:R-:W-:Y:S11]  /*8bf0*/  ISETP.NE.AND P0, PT, R62, RZ, PT ;  /* 0x000000ff3e00720c */ /* 0x000ff60003f05270 */
[----:B------:R-:W-:Y:S02]  /*8c00*/  @!UPT UIADD3 URZ, UPT, UPT, URZ, URZ, URZ ;  /* 0x000000fffffff290 */ /* 0x000fe4000fffe0ff */
[----:B------:R4:W1:Y:S04]  /*8c10*/  @P0 LDS.128 R56, [R4] ;  /* 0x0000000004380984 */ /* 0x0008680000000c00 */
[----:B------:R4:W1:Y:S04]  /*8c20*/  @P0 LDS.128 R64, [R3+0x10] ;  /* 0x0000100003400984 */ /* 0x0008680000000c00 */
[----:B------:R4:W1:Y:S04]  /*8c30*/  @P0 LDS.128 R72, [R2+0x20] ;  /* 0x0000200002480984 */ /* 0x0008680000000c00 */
[----:B------:R4:W1:Y:S02]  /*8c40*/  @P0 LDS.128 R80, [R60+0x30] ;  /* 0x000030003c500984 */ /* 0x0008640000000c00 */
.L_x_140:
[----:B------:R-:W-:Y:S05]  /*8c50*/  BSYNC B1 ;  /* 0x0000000000017941 */ /* 0x000fea0003800000 */
.L_x_139:
        /* <DEDUP_REMOVED lines=21> */
.L_x_144:
[----:B------:R-:W-:Y:S01]  /*8db0*/  ISETP.NE.AND P0, PT, R106, RZ, PT ;  /* 0x000000ff6a00720c */ /* 0x000fe20003f05270 */
[----:B------:R-:W-:Y:S05]  /*8dc0*/  WARPSYNC.ALL ;  /* 0x0000000000007948 */ /* 0x000fea0003800000 */
[----:B------:R-:W-:Y:S01]  /*8dd0*/  R2UR UR4, R48 ;  /* 0x00000000300472ca */ /* 0x000fe200000e0000 */
[--C-:B-1----:R-:W-:Y:S01]  /*8de0*/  HADD2.F32 R48, -RZ, R56.reuse.H0_H0 ;  /* 0x20000038ff307230 */ /* 0x102fe20000004100 */
[----:B------:R-:W-:Y:S01]  /*8df0*/  IADD3 R112, PT, PT, R112, 0x110, RZ ;  /* 0x0000011070707810 */ /* 0x000fe20007ffe0ff */
[----:B------:R-:W-:Y:S01]  /*8e00*/  HADD2.F32 R50, -RZ, R56.H1_H1 ;  /* 0x30000038ff327230 */ /* 0x000fe20000004100 */
[----:B------:R-:W-:Y:S01]  /*8e10*/  BSSY.RECONVERGENT B0, `(.L_x_145) ;  /* 0x000008d000007945 */ /* 0x000fe20003800200 */
[--C-:B------:R-:W-:Y:S01]  /*8e20*/  HADD2.F32 R51, -RZ, R57.reuse.H0_H0 ;  /* 0x20000039ff337230 */ /* 0x100fe20000004100 */
[----:B------:R-:W-:Y:S01]  /*8e30*/  LOP3.LUT R112, R112, 0xfefffff8, RZ, 0xc0, !PT ;  /* 0xfefffff870707812 */ /* 0x000fe200078ec0ff */
[----:B------:R-:W-:Y:S02]  /*8e40*/  HADD2.F32 R52, -RZ, R57.H1_H1 ;  /* 0x30000039ff347230 */ /* 0x000fe40000004100 */
[--C-:B------:R-:W-:Y:S02]  /*8e50*/  HADD2.F32 R53, -RZ, R58.reuse.H0_H0 ;  /* 0x2000003aff357230 */ /* 0x100fe40000004100 */
[----:B------:R-:W-:Y:S02]  /*8e60*/  HADD2.F32 R54, -RZ, R58.H1_H1 ;  /* 0x3000003aff367230 */ /* 0x000fe40000004100 */
[----:B----4-:R-:W1:Y:S01]  /*8e70*/  LDTM.x32 R4, tmem[UR4+0x60] ;  /* 0x00006004000479ee */ /* 0x010e6200082c0000 */
[----:B------:R-:W-:Y:S01]  /*8e80*/  NOP ;  /* 0x0000000000007918 */ /* 0x000fe20000000000 */
[----:B-1----:R1:W-:Y:S01]  /*8e90*/  SYNCS.ARRIVE.TRANS64.RED.A1T0 RZ, [R112+URZ], RZ ;  /* 0x000000ff70ff79a7 */ /* 0x0023e200081004ff */
[--C-:B------:R-:W-:Y:S02]  /*8ea0*/  HADD2.F32 R55, -RZ, R59.reuse.H0_H0 ;  /* 0x2000003bff377230 */ /* 0x100fe40000004100 */
[----:B------:R-:W-:Y:S02]  /*8eb0*/  HADD2.F32 R56, -RZ, R59.H1_H1 ;  /* 0x3000003bff387230 */ /* 0x000fe40000004100 */
        /* <DEDUP_REMOVED lines=9> */
[C---:B------:R-:W-:Y:S01]  /*8f50*/  FMUL R4, R47.reuse, R4 ;  /* 0x000000042f047220 */ /* 0x040fe20000400000 */
[C---:B------:R-:W-:Y:S01]  /*8f60*/  FMUL R5, R47.reuse, R5 ;  /* 0x000000052f057220 */ /* 0x040fe20000400000 */
[C---:B------:R-:W-:Y:S01]  /*8f70*/  FMUL R6, R47.reuse, R6 ;  /* 0x000000062f067220 */ /* 0x040fe20000400000 */
[----:B------:R-:W-:Y:S01]  /*8f80*/  FMUL R7, R47, R7 ;  /* 0x000000072f077220 */ /* 0x000fe20000400000 */
[C---:B------:R-:W-:Y:S01]  /*8f90*/  FFMA R4, R49.reuse, R48, R4 ;  /* 0x0000003031047223 */ /* 0x040fe20000000004 */
[C---:B------:R-:W-:Y:S01]  /*8fa0*/  FFMA R5, R49.reuse, R50, R5 ;  /* 0x0000003231057223 */ /* 0x040fe20000000005 */
[C---:B------:R-:W-:Y:S01]  /*8fb0*/  FFMA R6, R49.reuse, R51, R6 ;  /* 0x0000003331067223 */ /* 0x040fe20000000006 */
[----:B------:R-:W-:Y:S01]  /*8fc0*/  FFMA R7, R49, R52, R7 ;  /* 0x0000003431077223 */ /* 0x000fe20000000007 */
[C---:B------:R-:W-:Y:S01]  /*8fd0*/  FMUL R8, R47.reuse, R8 ;  /* 0x000000082f087220 */ /* 0x040fe20000400000 */
[----:B------:R-:W-:Y:S01]  /*8fe0*/  FMUL R9, R47, R9 ;  /* 0x000000092f097220 */ /* 0x000fe20000400000 */
[----:B------:R-:W-:Y:S01]  /*8ff0*/  F2FP.F16.F32.PACK_AB R4, R5, R4 ;  /* 0x000000040504723e */ /* 0x000fe200000000ff */
[----:B------:R-:W-:Y:S01]  /*9000*/  FMUL R10, R47, R10 ;  /* 0x0000000a2f0a7220 */ /* 0x000fe20000400000 */
[----:B------:R-:W-:Y:S01]  /*9010*/  F2FP.F16.F32.PACK_AB R5, R7, R6 ;  /* 0x000000060705723e */ /* 0x000fe200000000ff */
[C---:B------:R-:W-:Y:S01]  /*9020*/  FFMA R8, R49.reuse, R53, R8 ;  /* 0x0000003531087223 */ /* 0x040fe20000000008 */
[C---:B------:R-:W-:Y:S01]  /*9030*/  FFMA R9, R49.reuse, R54, R9 ;  /* 0x0000003631097223 */ /* 0x040fe20000000009 */
[----:B------:R-:W-:Y:S01]  /*9040*/  FFMA R10, R49, R55, R10 ;  /* 0x00000037310a7223 */ /* 0x000fe2000000000a */
[C---:B------:R-:W-:Y:S01]  /*9050*/  FMUL R11, R47.reuse, R11 ;  /* 0x0000000b2f0b7220 */ /* 0x040fe20000400000 */
[C---:B------:R-:W-:Y:S01]  /*9060*/  FMUL R0, R47.reuse, R12 ;  /* 0x0000000c2f007220 */ /* 0x040fe20000400000 */
[----:B------:R-:W-:Y:S01]  /*9070*/  FMUL R2, R47, R13 ;  /* 0x0000000d2f027220 */ /* 0x000fe20000400000 */
[----:B------:R-:W-:Y:S01]  /*9080*/  F2FP.F16.F32.PACK_AB R6, R9, R8 ;  /* 0x000000080906723e */ /* 0x000fe200000000ff */
[C---:B------:R-:W-:Y:S01]  /*9090*/  FFMA R11, R49.reuse, R56, R11 ;  /* 0x00000038310b7223 */ /* 0x040fe2000000000b */
[C---:B------:R-:W-:Y:S01]  /*90a0*/  FFMA R0, R49.reuse, R57, R0 ;  /* 0x0000003931007223 */ /* 0x040fe20000000000 */
[----:B------:R-:W-:Y:S01]  /*90b0*/  FFMA R2, R49, R58, R2 ;  /* 0x0000003a31027223 */ /* 0x000fe20000000002 */
[C---:B------:R-:W-:Y:S01]  /*90c0*/  FMUL R3, R47.reuse, R14 ;  /* 0x0000000e2f037220 */ /* 0x040fe20000400000 */
[C---:B------:R-:W-:Y:S01]  /*90d0*/  FMUL R15, R47.reuse, R15 ;  /* 0x0000000f2f0f7220 */ /* 0x040fe20000400000 */
[C---:B------:R-:W-:Y:S01]  /*90e0*/  FMUL R12, R47.reuse, R16 ;  /* 0x000000102f0c7220 */ /* 0x040fe20000400000 */
[----:B------:R-:W-:Y:S01]  /*90f0*/  FMUL R13, R47, R17 ;  /* 0x000000112f0d7220 */ /* 0x000fe20000400000 */
[----:B------:R-:W-:Y:S01]  /*9100*/  FFMA R3, R49, R59, R3 ;  /* 0x0000003b31037223 */ /* 0x000fe20000000003 */
[----:B------:R-:W-:Y:S01]  /*9110*/  FMUL R14, R47, R18 ;  /* 0x000000122f0e7220 */ /* 0x000fe20000400000 */
[----:B------:R-:W-:Y:S01]  /*9120*/  FFMA R15, R49, R60, R15 ;  /* 0x0000003c310f7223 */ /* 0x000fe2000000000f */
[----:B------:R-:W-:Y:S01]  /*9130*/  FMUL R19, R47, R19 ;  /* 0x000000132f137220 */ /* 0x000fe20000400000 */
[----:B------:R-:W-:Y:S01]  /*9140*/  F2FP.F16.F32.PACK_AB R7, R11, R10 ;  /* 0x0000000a0b07723e */ /* 0x000fe200000000ff */
[----:B------:R-:W-:Y:S01]  /*9150*/  FFMA R12, R49, R61, R12 ;  /* 0x0000003d310c7223 */ /* 0x000fe2000000000c */
[----:B------:R-:W-:Y:S02]  /*9160*/  HADD2.F32 R66, -RZ, R72.H1_H1 ;  /* 0x30000048ff427230 */ /* 0x000fe40000004100 */
[----:B------:R-:W-:Y:S01]  /*9170*/  FMUL R16, R47, R20 ;  /* 0x000000142f107220 */ /* 0x000fe20000400000 */
[----:B------:R-:W-:Y:S01]  /*9180*/  FFMA R13, R49, R62, R13 ;  /* 0x0000003e310d7223 */ /* 0x000fe2000000000d */
[----:B------:R1:W-:Y:S01]  /*9190*/  STS.128 [R104+0x6000], R4 ;  /* 0x0060000468007388 */ /* 0x0003e20000000c00 */
[--C-:B------:R-:W-:Y:S02]  /*91a0*/  HADD2.F32 R67, -RZ, R73.reuse.H0_H0 ;  /* 0x20000049ff437230 */ /* 0x100fe40000004100 */
[----:B------:R-:W-:Y:S01]  /*91b0*/  FMUL R17, R47, R21 ;  /* 0x000000152f117220 */ /* 0x000fe20000400000 */
[----:B------:R-:W-:Y:S01]  /*91c0*/  FFMA R14, R49, R63, R14 ;  /* 0x0000003f310e7223 */ /* 0x000fe2000000000e */
[----:B------:R-:W-:Y:S02]  /*91d0*/  HADD2.F32 R68, -RZ, R73.H1_H1 ;  /* 0x30000049ff447230 */ /* 0x000fe40000004100 */
[----:B------:R-:W-:Y:S01]  /*91e0*/  FMUL R18, R47, R22 ;  /* 0x000000162f127220 */ /* 0x000fe20000400000 */
[----:B------:R-:W-:Y:S01]  /*91f0*/  FFMA R19, R49, R64, R19 ;  /* 0x0000004031137223 */ /* 0x000fe20000000013 */
        /* <DEDUP_REMOVED lines=14> */
[----:B------:R-:W-:Y:S01]  /*92e0*/  F2FP.F16.F32.PACK_AB R8, R2, R0 ;  /* 0x000000000208723e */ /* 0x000fe200000000ff */
[----:B------:R-:W-:Y:S01]  /*92f0*/  FFMA R20, R49, R69, R20 ;  /* 0x0000004531147223 */ /* 0x000fe20000000014 */
[----:B------:R-:W-:Y:S01]  /*9300*/  F2FP.F16.F32.PACK_AB R9, R15, R3 ;  /* 0x000000030f09723e */ /* 0x000fe200000000ff */
[----:B------:R-:W-:Y:S01]  /*9310*/  HADD2.F32 R74, -RZ, R80.H1_H1 ;  /* 0x30000050ff4a7230 */ /* 0x000fe20000004100 */
[----:B------:R-:W-:Y:S01]  /*9320*/  F2FP.F16.F32.PACK_AB R10, R13, R12 ;  /* 0x0000000c0d0a723e */ /* 0x000fe200000000ff */
[----:B------:R-:W-:Y:S01]  /*9330*/  FMUL R24, R47, R28 ;  /* 0x0000001c2f187220 */ /* 0x000fe20000400000 */
[----:B------:R-:W-:Y:S01]  /*9340*/  F2FP.F16.F32.PACK_AB R11, R19, R14 ;  /* 0x0000000e130b723e */ /* 0x000fe200000000ff */
[----:B------:R-:W-:Y:S01]  /*9350*/  FFMA R21, R49, R70, R21 ;  /* 0x0000004631157223 */ /* 0x000fe20000000015 */
[--C-:B------:R-:W-:Y:S02]  /*9360*/  HADD2.F32 R75, -RZ, R81.reuse.H0_H0 ;  /* 0x20000051ff4b7230 */ /* 0x100fe40000004100 */
[----:B------:R-:W-:Y:S01]  /*9370*/  FMUL R25, R47, R29 ;  /* 0x0000001d2f197220 */ /* 0x000fe20000400000 */
[----:B------:R-:W-:Y:S01]  /*9380*/  FFMA R22, R49, R71, R22 ;  /* 0x0000004731167223 */ /* 0x000fe20000000016 */
[----:B------:R1:W-:Y:S01]  /*9390*/  STS.128 [R103+0x6010], R8 ;  /* 0x0060100867007388 */ /* 0x0003e20000000c00 */
        /* <DEDUP_REMOVED lines=13> */
[----:B------:R-:W-:Y:S02]  /*9470*/  HADD2.F32 R80, -RZ, R83.H1_H1 ;  /* 0x30000053ff507230 */ /* 0x000fe40000004100 */
[----:B------:R-:W-:Y:S01]  /*9480*/  FMUL R30, R47, R34 ;  /* 0x000000222f1e7220 */ /* 0x000fe20000400000 */
        /* <DEDUP_REMOVED lines=37> */
.L_x_146:
[----:B------:R-:W-:Y:S05]  /*96e0*/  BSYNC.RECONVERGENT B0 ;  /* 0x0000000000007941 */ /* 0x000fea0003800200 */
.L_x_145:
[----:B------:R-:W-:Y:S01]  /*96f0*/  BAR.SYNC.DEFER_BLOCKING 0x1, 0x80 ;  /* 0x0042000000007b1d */ /* 0x000fe20000010000 */
[----:B------:R-:W-:Y:S01]  /*9700*/  UISETP.NE.AND UP0, UPT, UR49, -0x4, UPT ;  /* 0xfffffffc3100788c */ /* 0x000fe2000bf05270 */
[----:B------:R-:W-:Y:S08]  /*9710*/  IADD3 R45, PT, PT, R45, 0x1, RZ ;  /* 0x000000012d2d7810 */ /* 0x000ff00007ffe0ff */
[----:B------:R-:W-:Y:S05]  /*9720*/  BRA.U !UP0, `(.L_x_147) ;  /* 0x0000000108287547 */ /* 0x000fea000b800000 */
[----:B------:R-:W-:Y:S01]  /*9730*/  ISETP.NE.AND P0, PT, R111, RZ, PT ;  /* 0x000000ff6f00720c */ /* 0x000fe20003f05270 */
[----:B------:R-:W-:Y:S01]  /*9740*/  IMAD.U32 R2, RZ, RZ, UR51 ;  /* 0x00000033ff027e24 */ /* 0x000fe2000f8e00ff */
[----:B------:R-:W-:Y:S01]  /*9750*/  UIADD3 UR51, UPT, UPT, UR51, 0x1, URZ ;  /* 0x0000000133337890 */ /* 0x000fe2000fffe0ff */
[----:B------:R-:W-:Y:S03]  /*9760*/  IMAD.U32 R0, RZ, RZ, UR37 ;  /* 0x00000025ff007e24 */ /* 0x000fe6000f8e00ff */
[----:B------:R-:W-:Y:S04]  /*9770*/  UISETP.NE.AND UP0, UPT, UR51, 0x4, UPT ;  /* 0x000000043300788c */ /* 0x000fe8000bf05270 */
[----:B------:R-:W-:Y:S03]  /*9780*/  USEL UR51, UR51, URZ, UP0 ;  /* 0x000000ff33337287 */ /* 0x000fe60008000000 */
[----:B------:R-:W-:Y:S05]  /*9790*/  @P0 LEA R2, R2, UR48, 0x3 ;  /* 0x0000003002020c11 */ /* 0x000fea000f8e18ff */
[----:B------:R-:W-:Y:S05]  /*97a0*/  @P0 VIADD R2, R2, 0xa0 ;  /* 0x000000a002020836 */ /* 0x000fea0000000000 */
[----:B------:R-:W-:Y:S04]  /*97b0*/  @P0 PRMT R0, R0, 0x654, R2 ;  /* 0x0000065400000816 */ /* 0x000fe80000000002 */
[----:B------:R2:W-:Y:S03]  /*97c0*/  @P0 SYNCS.ARRIVE.TRANS64.RED.A1T0 RZ, [R0+URZ], RZ ;  /* 0x000000ff00ff09a7 */ /* 0x0005e600081004ff */
.L_x_147:
[----:B------:R-:W-:Y:S01]  /*97d0*/  ISETP.NE.AND P2, PT, R107, RZ, PT ;  /* 0x000000ff6b00720c */ /* 0x000fe20003f45270 */
[----:B------:R-:W-:Y:S01]  /*97e0*/  UIADD3 UR49, UPT, UPT, UR49, 0x4, URZ ;  /* 0x0000000431317890 */ /* 0x000fe2000fffe0ff */
[----:B------:R-:W-:Y:S01]  /*97f0*/  ISETP.NE.AND P0, PT, R109, 0x2, PT ;  /* 0x000000026d00780c */ /* 0x000fe20003f05270 */
[----:B------:R-:W-:Y:S01]  /*9800*/  IMAD.IADD R15, R43, 0x1, R90 ;  /* 0x000000012b0f7824 */ /* 0x000fe200078e025a */
[----:B------:R-:W-:Y:S01]  /*9810*/  ISETP.NE.AND P1, PT, R45, 0x4, PT ;  /* 0x000000042d00780c */ /* 0x000fe20003f25270 */
[----:B------:R-:W-:Y:S01]  /*9820*/  IMAD.IADD R14, R44, 0x1, R91 ;  /* 0x000000012c0e7824 */ /* 0x000fe200078e025b */
[----:B------:R-:W-:Y:S02]  /*9830*/  SEL R2, RZ, 0x1, P0 ;  /* 0x00000001ff027807 */ /* 0x000fe40000000000 */
[----:B--2---:R-:W-:Y:S02]  /*9840*/  SEL R0, RZ, 0x1, P1 ;  /* 0x00000001ff007807 */ /* 0x004fe40000800000 */
[----:B------:R-:W-:Y:S02]  /*9850*/  LOP3.LUT R99, R99, R2, RZ, 0x3c, !PT ;  /* 0x0000000263637212 */ /* 0x000fe400078e3cff */
[----:B------:R-:W-:Y:S02]  /*9860*/  LOP3.LUT R100, R100, R0, RZ, 0x3c, !PT ;  /* 0x0000000064647212 */ /* 0x000fe400078e3cff */
[----:B------:R-:W-:Y:S02]  /*9870*/  @P2 R2UR UR36, R98 ;  /* 0x00000000622422ca */ /* 0x000fe400000e0000 */
[----:B------:R-:W-:Y:S02]  /*9880*/  SEL R109, R109, RZ, P0 ;  /* 0x000000ff6d6d7207 */ /* 0x000fe40000000000 */
[----:B------:R-:W-:Y:S01]  /*9890*/  SEL R45, R45, RZ, P1 ;  /* 0x000000ff2d2d7207 */ /* 0x000fe20000800000 */
[----:B------:R-:W-:Y:S10]  /*98a0*/  @P2 BRA `(.L_x_148) ;  /* 0xffffffc000082947 */ /* 0x000ff4000383ffff */
[----:B------:R-:W-:-:S09]  /*98b0*/  UISETP.NE.AND UP0, UPT, UR50, URZ, UPT ;  /* 0x000000ff3200728c */ /* 0x000fd2000bf05270 */
[----:B------:R-:W-:Y:S05]  /*98c0*/  BRA.U !UP0, `(.L_x_149) ;  /* 0x0000000108487547 */ /* 0x000fea000b800000 */
[----:B------:R-:W2:Y:S02]  /*98d0*/  LDCU.64 UR4, c[0x0][0x890] ;  /* 0x00011200ff0477ac */ /* 0x000ea40008000a00 */
[----:B--2---:R-:W-:-:S04]  /*98e0*/  UISETP.NE.U32.AND UP0, UPT, UR4, URZ, UPT ;  /* 0x000000ff0400728c */ /* 0x004fc8000bf05070 */
[----:B------:R-:W-:-:S09]  /*98f0*/  UISETP.NE.AND.EX UP0, UPT, UR5, URZ, UPT, UP0 ;  /* 0x000000ff0500728c */ /* 0x000fd2000bf05300 */
[----:B------:R-:W-:Y:S05]  /*9900*/  BRA.U UP0, `(.L_x_150) ;  /* 0x00000001000c7547 */ /* 0x000fea000b800000 */
[----:B------:R-:W-:-:S13]  /*9910*/  FSETP.NEU.AND P0, PT, R49, RZ, PT ;  /* 0x000000ff3100720b */ /* 0x000fda0003f0d000 */
[----:B------:R-:W-:Y:S05]  /*9920*/  @!P0 EXIT ;  /* 0x000000000000894d */ /* 0x000fea0003800000 */
[----:B------:R-:W-:Y:S05]  /*9930*/  BRA `(.L_x_149) ;  /* 0x00000000002c7947 */ /* 0x000fea0003800000 */
.L_x_150:
[----:B------:R-:W-:Y:S01]  /*9940*/  ISETP.NE.AND P0, PT, R108, RZ, PT ;  /* 0x000000ff6c00720c */ /* 0x000fe20003f05270 */
[----:B------:R-:W-:-:S12]  /*9950*/  BSSY.RECONVERGENT B0, `(.L_x_149) ;  /* 0x0000009000007945 */ /* 0x000fd80003800200 */
[----:B------:R-:W-:Y:S05]  /*9960*/  @P0 BRA `(.L_x_151) ;  /* 0x0000000000140947 */ /* 0x000fea0003800000 */
[----:B------:R-:W2:Y:S02]  /*9970*/  LDCU.64 UR4, c[0x0][0x888] ;  /* 0x00011100ff0477ac */ /* 0x000ea40008000a00 */
[----:B--2---:R-:W-:-:S04]  /*9980*/  ISETP.NE.U32.AND P0, PT, RZ, UR4, PT ;  /* 0x00000004ff007c0c */ /* 0x004fc8000bf05070 */
[----:B------:R-:W-:-:S13]  /*9990*/  ISETP.NE.AND.EX P0, PT, RZ, UR5, PT, P0 ;  /* 0x00000005ff007c0c */ /* 0x000fda000bf05300 */
[----:B------:R-:W-:Y:S05]  /*99a0*/  @!P0 EXIT ;  /* 0x000000000000894d */ /* 0x000fea0003800000 */
[----:B------:R-:W-:Y:S05]  /*99b0*/  BRA `(.L_x_152) ;  /* 0x0000000000087947 */ /* 0x000fea0003800000 */
.L_x_151:
[----:B------:R-:W-:-:S13]  /*99c0*/  FSETP.NEU.AND P0, PT, R49, RZ, PT ;  /* 0x000000ff3100720b */ /* 0x000fda0003f0d000 */
[----:B------:R-:W-:Y:S05]  /*99d0*/  @!P0 EXIT ;  /* 0x000000000000894d */ /* 0x000fea0003800000 */
.L_x_152:
[----:B------:R-:W-:Y:S05]  /*99e0*/  BSYNC.RECONVERGENT B0 ;  /* 0x0000000000007941 */ /* 0x000fea0003800200 */
.L_x_149:
[----:B------:R-:W-:Y:S01]  /*99f0*/  ULEA UR4, UR51, UR48, 0x3 ;  /* 0x0000003033047291 */ /* 0x000fe2000f8e18ff */
[----:B------:R-:W-:-:S04]  /*9a00*/  DEPBAR.LE SB0, 0x0 ;  /* 0x000080000000791a */ /* 0x000fc80000000000 */
[----:B------:R-:W-:-:S04]  /*9a10*/  UIADD3 UR4, UPT, UPT, UR4, 0xa0, URZ ;  /* 0x000000a004047890 */ /* 0x000fc8000fffe0ff */
[----:B------:R-:W-:-:S09]  /*9a20*/  UPRMT UR4, UR37, 0x654, UR4 ;  /* 0x0000065425047896 */ /* 0x000fd20008000004 */
[----:B------:R-:W-:Y:S01]  /*9a30*/  SYNCS.ARRIVE.TRANS64.RED.A1T0 RZ, [UR4], RZ ;  /* 0x000000ffffff79a7 */ /* 0x000fe20008100404 */
[----:B------:R-:W-:Y:S05]  /*9a40*/  EXIT ;  /* 0x000000000000794d */ /* 0x000fea0003800000 */
.L_x_24:
[----:B--2---:R2:W4:Y:S02]  /*9a50*/  SYNCS.PHASECHK.TRANS64.TRYWAIT P0, [R2+URZ+0x140], R3 ;  /* 0x00014003020075a7 */ /* 0x00452400080011ff */
[----:B----4-:R-:W-:Y:S05]  /*9a60*/  @!P0 NANOSLEEP.SYNCS 0x989680 ;  /* 0x009896800000895d */ /* 0x010fea0003900000 */
[----:B------:R-:W4:Y:S02]  /*9a70*/  @!P0 SYNCS.PHASECHK.TRANS64 P0, [R2+URZ+0x140], R3 ;  /* 0x00014003020085a7 */ /* 0x000f2400080010ff */
[----:B----4-:R-:W-:Y:S05]  /*9a80*/  @!P0 BRA `(.L_x_24) ;  /* 0xfffffffc00f08947 */ /* 0x010fea000383ffff */
[----:B------:R-:W-:Y:S05]  /*9a90*/  BRA `(.L_x_153) ;  /* 0xffffff7c007c7947 */ /* 0x000fea000383ffff */
.L_x_27:
[----:B------:R-:W-:-:S07]  /*9aa0*/  MOV R2, UR33 ;  /* 0x0000002100027c02 */ /* 0x000fce0008000f00 */
.L_x_154:
[----:B-1----:R1:W2:Y:S02]  /*9ab0*/  SYNCS.PHASECHK.TRANS64.TRYWAIT P0, [R2+URZ+0x40], R4 ;  /* 0x00004004020075a7 */ /* 0x0022a400080011ff */
[----:B--2---:R-:W-:Y:S05]  /*9ac0*/  @!P0 NANOSLEEP.SYNCS 0x989680 ;  /* 0x009896800000895d */ /* 0x004fea0003900000 */
[----:B------:R-:W2:Y:S02]  /*9ad0*/  @!P0 SYNCS.PHASECHK.TRANS64 P0, [R2+URZ+0x40], R4 ;  /* 0x00004004020085a7 */ /* 0x000ea400080010ff */
[----:B--2---:R-:W-:Y:S05]  /*9ae0*/  @!P0 BRA `(.L_x_154) ;  /* 0xfffffffc00f08947 */ /* 0x004fea000383ffff */
[----:B------:R-:W-:Y:S05]  /*9af0*/  BRA `(.L_x_26) ;  /* 0xffffff7c00e47947 */ /* 0x000fea000383ffff */
.L_x_34:
[----:B-1----:R-:W-:-:S07]  /*9b00*/  MOV R2, UR17 ;  /* 0x0000001100027c02 */ /* 0x002fce0008000f00 */
.L_x_155:
[----:B-1----:R1:W2:Y:S02]  /*9b10*/  SYNCS.PHASECHK.TRANS64.TRYWAIT P0, [R2+URZ+0x40], R4 ;  /* 0x00004004020075a7 */ /* 0x0022a400080011ff */
[----:B--2---:R-:W-:Y:S05]  /*9b20*/  @!P0 NANOSLEEP.SYNCS 0x989680 ;  /* 0x009896800000895d */ /* 0x004fea0003900000 */
[----:B------:R-:W2:Y:S02]  /*9b30*/  @!P0 SYNCS.PHASECHK.TRANS64 P0, [R2+URZ+0x40], R4 ;  /* 0x00004004020085a7 */ /* 0x000ea400080010ff */
[----:B--2---:R-:W-:Y:S05]  /*9b40*/  @!P0 BRA `(.L_x_155) ;  /* 0xfffffffc00f08947 */ /* 0x004fea000383ffff */
[----:B------:R-:W-:Y:S05]  /*9b50*/  BRA `(.L_x_33) ;  /* 0xffffff8000a07947 */ /* 0x000fea000383ffff */
.L_x_39:
[----:B-1----:R1:W2:Y:S02]  /*9b60*/  SYNCS.PHASECHK.TRANS64.TRYWAIT P0, [R2+URZ+0xd0], R3 ;  /* 0x0000d003020075a7 */ /* 0x0022a400080011ff */
[----:B--2---:R-:W-:Y:S05]  /*9b70*/  @!P0 NANOSLEEP.SYNCS 0x989680 ;  /* 0x009896800000895d */ /* 0x004fea0003900000 */
[----:B------:R-:W2:Y:S02]  /*9b80*/  @!P0 SYNCS.PHASECHK.TRANS64 P0, [R2+URZ+0xd0], R3 ;  /* 0x0000d003020085a7 */ /* 0x000ea400080010ff */
[----:B--2---:R-:W-:Y:S05]  /*9b90*/  @!P0 BRA `(.L_x_39) ;  /* 0xfffffffc00f08947 */ /* 0x004fea000383ffff */
[----:B------:R-:W-:Y:S05]  /*9ba0*/  BRA `(.L_x_156) ;  /* 0xffffff8400447947 */ /* 0x000fea000383ffff */
.L_x_43:
[----:B---3--:R-:W-:-:S07]  /*9bb0*/  MOV R0, UR4 ;  /* 0x0000000400007c02 */ /* 0x008fce0008000f00 */
.L_x_157:
[----:B-1----:R1:W2:Y:S02]  /*9bc0*/  SYNCS.PHASECHK.TRANS64.TRYWAIT P0, [R0+URZ], R2 ;  /* 0x00000002000075a7 */ /* 0x0022a400080011ff */
[----:B--2---:R-:W-:Y:S05]  /*9bd0*/  @!P0 NANOSLEEP.SYNCS 0x989680 ;  /* 0x009896800000895d */ /* 0x004fea0003900000 */
[----:B------:R-:W2:Y:S02]  /*9be0*/  @!P0 SYNCS.PHASECHK.TRANS64 P0, [R0+URZ], R2 ;  /* 0x00000002000085a7 */ /* 0x000ea400080010ff */
[----:B--2---:R-:W-:Y:S05]  /*9bf0*/  @!P0 BRA `(.L_x_157) ;  /* 0xfffffffc00f08947 */ /* 0x004fea000383ffff */
[----:B------:R-:W-:Y:S05]  /*9c00*/  BRA `(.L_x_158) ;  /* 0xffffff8800b47947 */ /* 0x000fea000383ffff */
.L_x_44:
[----:B---3--:R-:W-:-:S07]  /*9c10*/  MOV R0, UR4 ;  /* 0x0000000400007c02 */ /* 0x008fce0008000f00 */
.L_x_159:
[----:B-1----:R1:W2:Y:S02]  /*9c20*/  SYNCS.PHASECHK.TRANS64.TRYWAIT P0, [R0+URZ], R3 ;  /* 0x00000003000075a7 */ /* 0x0022a400080011ff */
[----:B--2---:R-:W-:Y:S05]  /*9c30*/  @!P0 NANOSLEEP.SYNCS 0x989680 ;  /* 0x009896800000895d */ /* 0x004fea0003900000 */
[----:B------:R-:W2:Y:S02]  /*9c40*/  @!P0 SYNCS.PHASECHK.TRANS64 P0, [R0+URZ], R3 ;  /* 0x00000003000085a7 */ /* 0x000ea400080010ff */
[----:B--2---:R-:W-:Y:S05]  /*9c50*/  @!P0 BRA `(.L_x_159) ;  /* 0xfffffffc00f08947 */ /* 0x004fea000383ffff */
[----:B------:R-:W-:Y:S05]  /*9c60*/  BRA `(.L_x_160) ;  /* 0xffffff8800c07947 */ /* 0x000fea000383ffff */
.L_x_45:
[----:B---3--:R-:W-:-:S07]  /*9c70*/  MOV R0, UR4 ;  /* 0x0000000400007c02 */ /* 0x008fce0008000f00 */
.L_x_161:
[----:B-1----:R1:W2:Y:S02]  /*9c80*/  SYNCS.PHASECHK.TRANS64.TRYWAIT P0, [R0+URZ], R3 ;  /* 0x00000003000075a7 */ /* 0x0022a400080011ff */
[----:B--2---:R-:W-:Y:S05]  /*9c90*/  @!P0 NANOSLEEP.SYNCS 0x989680 ;  /* 0x009896800000895d */ /* 0x004fea0003900000 */
[----:B------:R-:W2:Y:S02]  /*9ca0*/  @!P0 SYNCS.PHASECHK.TRANS64 P0, [R0+URZ], R3 ;  /* 0x00000003000085a7 */ /* 0x000ea400080010ff */
[----:B--2---:R-:W-:Y:S05]  /*9cb0*/  @!P0 BRA `(.L_x_161) ;  /* 0xfffffffc00f08947 */ /* 0x004fea000383ffff */
[----:B------:R-:W-:Y:S05]  /*9cc0*/  BRA `(.L_x_162) ;  /* 0xffffff8800cc7947 */ /* 0x000fea000383ffff */
.L_x_46:
[----:B---3--:R-:W-:-:S07]  /*9cd0*/  MOV R0, UR4 ;  /* 0x0000000400007c02 */ /* 0x008fce0008000f00 */
.L_x_163:
[----:B-1----:R1:W2:Y:S02]  /*9ce0*/  SYNCS.PHASECHK.TRANS64.TRYWAIT P0, [R0+URZ], R3 ;  /* 0x00000003000075a7 */ /* 0x0022a400080011ff */
[----:B--2---:R-:W-:Y:S05]  /*9cf0*/  @!P0 NANOSLEEP.SYNCS 0x989680 ;  /* 0x009896800000895d */ /* 0x004fea0003900000 */
[----:B------:R-:W2:Y:S02]  /*9d00*/  @!P0 SYNCS.PHASECHK.TRANS64 P0, [R0+URZ], R3 ;  /* 0x00000003000085a7 */ /* 0x000ea400080010ff */
[----:B--2---:R-:W-:Y:S05]  /*9d10*/  @!P0 BRA `(.L_x_163) ;  /* 0xfffffffc00f08947 */ /* 0x004fea000383ffff */
[----:B------:R-:W-:Y:S05]  /*9d20*/  BRA `(.L_x_164) ;  /* 0xffffff8800d87947 */ /* 0x000fea000383ffff */
.L_x_47:
[----:B---3--:R-:W-:-:S07]  /*9d30*/  MOV R0, UR4 ;  /* 0x0000000400007c02 */ /* 0x008fce0008000f00 */
.L_x_165:
[----:B-1----:R1:W2:Y:S02]  /*9d40*/  SYNCS.PHASECHK.TRANS64.TRYWAIT P0, [R0+URZ], R3 ;  /* 0x00000003000075a7 */ /* 0x0022a400080011ff */
[----:B--2---:R-:W-:Y:S05]  /*9d50*/  @!P0 NANOSLEEP.SYNCS 0x989680 ;  /* 0x009896800000895d */ /* 0x004fea0003900000 */
[----:B------:R-:W2:Y:S02]  /*9d60*/  @!P0 SYNCS.PHASECHK.TRANS64 P0, [R0+URZ], R3 ;  /* 0x00000003000085a7 */ /* 0x000ea400080010ff */
[----:B--2---:R-:W-:Y:S05]  /*9d70*/  @!P0 BRA `(.L_x_165) ;  /* 0xfffffffc00f08947 */ /* 0x004fea000383ffff */
[----:B------:R-:W-:Y:S05]  /*9d80*/  BRA `(.L_x_166) ;  /* 0xffffff8800e47947 */ /* 0x000fea000383ffff */
.L_x_48:
[----:B---3--:R-:W-:-:S07]  /*9d90*/  MOV R0, UR4 ;  /* 0x0000000400007c02 */ /* 0x008fce0008000f00 */
.L_x_167:
[----:B-1----:R1:W2:Y:S02]  /*9da0*/  SYNCS.PHASECHK.TRANS64.TRYWAIT P0, [R0+URZ], R3 ;  /* 0x00000003000075a7 */ /* 0x0022a400080011ff */
[----:B--2---:R-:W-:Y:S05]  /*9db0*/  @!P0 NANOSLEEP.SYNCS 0x989680 ;  /* 0x009896800000895d */ /* 0x004fea0003900000 */
[----:B------:R-:W2:Y:S02]  /*9dc0*/  @!P0 SYNCS.PHASECHK.TRANS64 P0, [R0+URZ], R3 ;  /* 0x00000003000085a7 */ /* 0x000ea400080010ff */
[----:B--2---:R-:W-:Y:S05]  /*9dd0*/  @!P0 BRA `(.L_x_167) ;  /* 0xfffffffc00f08947 */ /* 0x004fea000383ffff */
[----:B------:R-:W-:Y:S05]  /*9de0*/  BRA `(.L_x_168) ;  /* 0xffffff8800f07947 */ /* 0x000fea000383ffff */
.L_x_49:
[----:B---3--:R-:W-:-:S07]  /*9df0*/  MOV R0, UR4 ;  /* 0x0000000400007c02 */ /* 0x008fce0008000f00 */
.L_x_169:
[----:B-1----:R1:W2:Y:S02]  /*9e00*/  SYNCS.PHASECHK.TRANS64.TRYWAIT P0, [R0+URZ], R3 ;  /* 0x00000003000075a7 */ /* 0x0022a400080011ff */
[----:B--2---:R-:W-:Y:S05]  /*9e10*/  @!P0 NANOSLEEP.SYNCS 0x989680 ;  /* 0x009896800000895d */ /* 0x004fea0003900000 */
[----:B------:R-:W2:Y:S02]  /*9e20*/  @!P0 SYNCS.PHASECHK.TRANS64 P0, [R0+URZ], R3 ;  /* 0x00000003000085a7 */ /* 0x000ea400080010ff */
[----:B--2---:R-:W-:Y:S05]  /*9e30*/  @!P0 BRA `(.L_x_169) ;  /* 0xfffffffc00f08947 */ /* 0x004fea000383ffff */
[----:B------:R-:W-:Y:S05]  /*9e40*/  BRA `(.L_x_170) ;  /* 0xffffff8800fc7947 */ /* 0x000fea000383ffff */
.L_x_52:
[----:B-1----:R1:W2:Y:S02]  /*9e50*/  SYNCS.PHASECHK.TRANS64.TRYWAIT P0, [R0+URZ+0x130], R4 ;  /* 0x00013004000075a7 */ /* 0x0022a400080011ff */
[----:B--2---:R-:W-:Y:S05]  /*9e60*/  @!P0 NANOSLEEP.SYNCS 0x989680 ;  /* 0x009896800000895d */ /* 0x004fea0003900000 */
[----:B------:R-:W2:Y:S02]  /*9e70*/  @!P0 SYNCS.PHASECHK.TRANS64 P0, [R0+URZ+0x130], R4 ;  /* 0x00013004000085a7 */ /* 0x000ea400080010ff */
[----:B--2---:R-:W-:Y:S05]  /*9e80*/  @!P0 BRA `(.L_x_52) ;  /* 0xfffffffc00f08947 */ /* 0x004fea000383ffff */
[----:B------:R-:W-:Y:S05]  /*9e90*/  BRA `(.L_x_171) ;  /* 0xffffff8c005c7947 */ /* 0x000fea000383ffff */
.L_x_53:
[----:B------:R-:W-:-:S07]  /*9ea0*/  MOV R0, UR5 ;  /* 0x0000000500007c02 */ /* 0x000fce0008000f00 */
.L_x_172:
[----:B-1----:R1:W2:Y:S02]  /*9eb0*/  SYNCS.PHASECHK.TRANS64.TRYWAIT P0, [R0+URZ+0xe0], R5 ;  /* 0x0000e005000075a7 */ /* 0x0022a400080011ff */
[----:B--2---:R-:W-:Y:S05]  /*9ec0*/  @!P0 NANOSLEEP.SYNCS 0x989680 ;  /* 0x009896800000895d */ /* 0x004fea0003900000 */
[----:B------:R-:W2:Y:S02]  /*9ed0*/  @!P0 SYNCS.PHASECHK.TRANS64 P0, [R0+URZ+0xe0], R5 ;  /* 0x0000e005000085a7 */ /* 0x000ea400080010ff */
[----:B--2---:R-:W-:Y:S05]  /*9ee0*/  @!P0 BRA `(.L_x_172) ;  /* 0xfffffffc00f08947 */ /* 0x004fea000383ffff */
[----:B------:R-:W-:Y:S05]  /*9ef0*/  BRA `(.L_x_173) ;  /* 0xffffff8c006c7947 */ /* 0x000fea000383ffff */
.L_x_54:
[----:B-1----:R1:W2:Y:S02]  /*9f00*/  SYNCS.PHASECHK.TRANS64.TRYWAIT P1, [R0+URZ+0xd0], R4 ;  /* 0x0000d004000075a7 */ /* 0x0022a400080211ff */
[----:B--2---:R-:W-:Y:S05]  /*9f10*/  @!P1 NANOSLEEP.SYNCS 0x989680 ;  /* 0x009896800000995d */ /* 0x004fea0003900000 */
[----:B------:R-:W2:Y:S02]  /*9f20*/  @!P1 SYNCS.PHASECHK.TRANS64 P1, [R0+URZ+0xd0], R4 ;  /* 0x0000d004000095a7 */ /* 0x000ea400080210ff */
[----:B--2---:R-:W-:Y:S05]  /*9f30*/  @!P1 BRA `(.L_x_54) ;  /* 0xfffffffc00f09947 */ /* 0x004fea000383ffff */
[----:B------:R-:W-:Y:S05]  /*9f40*/  BRA `(.L_x_174) ;  /* 0xffffff8c009c7947 */ /* 0x000fea000383ffff */
.L_x_57:
[----:B------:R-:W-:-:S07]  /*9f50*/  MOV R0, UR5 ;  /* 0x0000000500007c02 */ /* 0x000fce0008000f00 */
.L_x_175:
[----:B-1----:R1:W2:Y:S02]  /*9f60*/  SYNCS.PHASECHK.TRANS64.TRYWAIT P0, [R0+URZ+0xe0], R2 ;  /* 0x0000e002000075a7 */ /* 0x0022a400080011ff */
[----:B--2---:R-:W-:Y:S05]  /*9f70*/  @!P0 NANOSLEEP.SYNCS 0x989680 ;  /* 0x009896800000895d */ /* 0x004fea0003900000 */
[----:B------:R-:W2:Y:S02]  /*9f80*/  @!P0 SYNCS.PHASECHK.TRANS64 P0, [R0+URZ+0xe0], R2 ;  /* 0x0000e002000085a7 */ /* 0x000ea400080010ff */
[----:B--2---:R-:W-:Y:S05]  /*9f90*/  @!P0 BRA `(.L_x_175) ;  /* 0xfffffffc00f08947 */ /* 0x004fea000383ffff */
[----:B------:R-:W-:Y:S05]  /*9fa0*/  BRA `(.L_x_56) ;  /* 0xffffff8c00f07947 */ /* 0x000fea000383ffff */
.L_x_66:
[----:B-1----:R-:W-:-:S04]  /*9fb0*/  MOV R4, UR6 ;  /* 0x0000000600047c02 */ /* 0x002fc80008000f00 */
[----:B------:R1:W2:Y:S03]  /*9fc0*/  SYNCS.PHASECHK.TRANS64.TRYWAIT P0, [R4+URZ+0x8], R5 ;  /* 0x00000805040075a7 */ /* 0x0002a600080011ff */
[----:B--2---:R-:W-:Y:S05]  /*9fd0*/  @!P0 NANOSLEEP.SYNCS 0x989680 ;  /* 0x009896800000895d */ /* 0x004fea0003900000 */
[----:B------:R-:W2:Y:S02]  /*9fe0*/  @!P0 SYNCS.PHASECHK.TRANS64 P0, [R4+URZ+0x8], R5 ;  /* 0x00000805040085a7 */ /* 0x000ea400080010ff */
[----:B--2---:R-:W-:Y:S05]  /*9ff0*/  @!P0 BRA `(.L_x_66) ;  /* 0xfffffffc00ec8947 */ /* 0x004fea000383ffff */
[----:B------:R-:W-:Y:S05]  /*a000*/  BRA `(.L_x_65) ;  /* 0xffffff9000a47947 */ /* 0x000fea000383ffff */
.L_x_68:
[----:B------:R-:W-:Y:S01]  /*a010*/  BSSY B0, `(.L_x_176) ;  /* 0x0000006000007945 */ /* 0x000fe20003800000 */
[----:B------:R-:W-:-:S07]  /*a020*/  MOV R15, 0xffffffff ;  /* 0xffffffff000f7802 */ /* 0x000fce0000000f00 */
[----:B-1---5:R-:W-:Y:S05]  /*a030*/  WARPSYNC.COLLECTIVE R15, `(.L_x_177) ;  /* 0x000000000f0c7348 */ /* 0x022fea0003c00000 */
[----:B------:R-:W-:Y:S02]  /*a040*/  ELECT P6, UR79, PT ;  /* 0x00000000004f782f */ /* 0x000fe400038c0000 */
[----:B------:R-:W-:Y:S01]  /*a050*/  MOV R14, UR79 ;  /* 0x0000004f000e7c02 */ /* 0x000fe20008000f00 */
[----:B-1---5:R-:W-:Y:S10]  /*a060*/  ENDCOLLECTIVE ;  /* 0x000000000000791b */ /* 0x022ff40003800000 */
.L_x_177:
[----:B------:R-:W-:Y:S05]  /*a070*/  BSYNC B0 ;  /* 0x0000000000007941 */ /* 0x000fea0003800000 */
.L_x_176:
[----:B------:R-:W-:Y:S05]  /*a080*/  BRA `(.L_x_178) ;  /* 0xffffff9000d47947 */ /* 0x000fea000383ffff */
.L_x_70:
[----:B-1----:R-:W-:-:S04]  /*a090*/  MOV R2, UR6 ;  /* 0x0000000600027c02 */ /* 0x002fc80008000f00 */
[----:B------:R1:W2:Y:S03]  /*a0a0*/  SYNCS.PHASECHK.TRANS64.TRYWAIT P0, [R2+URZ+0x8], R3 ;  /* 0x00000803020075a7 */ /* 0x0002a600080011ff */
[----:B--2---:R-:W-:Y:S05]  /*a0b0*/  @!P0 NANOSLEEP.SYNCS 0x989680 ;  /* 0x009896800000895d */ /* 0x004fea0003900000 */
[----:B------:R-:W2:Y:S02]  /*a0c0*/  @!P0 SYNCS.PHASECHK.TRANS64 P0, [R2+URZ+0x8], R3 ;  /* 0x00000803020085a7 */ /* 0x000ea400080010ff */
[----:B--2---:R-:W-:Y:S05]  /*a0d0*/  @!P0 BRA `(.L_x_70) ;  /* 0xfffffffc00ec8947 */ /* 0x004fea000383ffff */
[----:B------:R-:W-:Y:S05]  /*a0e0*/  BRA `(.L_x_69) ;  /* 0xffffff9000d87947 */ /* 0x000fea000383ffff */
.L_x_71:
[----:B-1----:R1:W2:Y:S02]  /*a0f0*/  SYNCS.PHASECHK.TRANS64.TRYWAIT P0, [R0+URZ+0xd0], R4 ;  /* 0x0000d004000075a7 */ /* 0x0022a400080011ff */
[----:B--2---:R-:W-:Y:S05]  /*a100*/  @!P0 NANOSLEEP.SYNCS 0x989680 ;  /* 0x009896800000895d */ /* 0x004fea0003900000 */
[----:B------:R-:W2:Y:S02]  /*a110*/  @!P0 SYNCS.PHASECHK.TRANS64 P0, [R0+URZ+0xd0], R4 ;  /* 0x0000d004000085a7 */ /* 0x000ea400080010ff */
[----:B--2---:R-:W-:Y:S05]  /*a120*/  @!P0 BRA `(.L_x_71) ;  /* 0xfffffffc00f08947 */ /* 0x004fea000383ffff */
[----:B------:R-:W-:Y:S05]  /*a130*/  BRA `(.L_x_179) ;  /* 0xffffff9400c47947 */ /* 0x000fea000383ffff */
.L_x_73:
[----:B------:R-:W-:-:S07]  /*a140*/  MOV R0, UR9 ;  /* 0x0000000900007c02 */ /* 0x000fce0008000f00 */
.L_x_180:
[----:B-1----:R1:W2:Y:S02]  /*a150*/  SYNCS.PHASECHK.TRANS64.TRYWAIT P0, [R0+URZ+0x110], R4 ;  /* 0x00011004000075a7 */ /* 0x0022a400080011ff */
[----:B--2---:R-:W-:Y:S05]  /*a160*/  @!P0 NANOSLEEP.SYNCS 0x989680 ;  /* 0x009896800000895d */ /* 0x004fea0003900000 */
[----:B------:R-:W2:Y:S02]  /*a170*/  @!P0 SYNCS.PHASECHK.TRANS64 P0, [R0+URZ+0x110], R4 ;  /* 0x00011004000085a7 */ /* 0x000ea400080010ff */
[----:B--2---:R-:W-:Y:S05]  /*a180*/  @!P0 BRA `(.L_x_180) ;  /* 0xfffffffc00f08947 */ /* 0x004fea000383ffff */
[----:B------:R-:W-:Y:S05]  /*a190*/  BRA `(.L_x_181) ;  /* 0xffffff9800107947 */ /* 0x000fea000383ffff */
.L_x_76:
[----:B------:R-:W-:Y:S07]  /*a1a0*/  MOV R0, UR8 ;  /* 0x0000000800007c02 */ /* 0x000fee0008000f00 */
.L_x_182:
[----:B-1----:R1:W2:Y:S02]  /*a1b0*/  SYNCS.PHASECHK.TRANS64.TRYWAIT P0, [R0+URZ], R4 ;  /* 0x00000004000075a7 */ /* 0x0022a400080011ff */
[----:B--2---:R-:W-:Y:S05]  /*a1c0*/  @!P0 NANOSLEEP.SYNCS 0x989680 ;  /* 0x009896800000895d */ /* 0x004fea0003900000 */
[----:B------:R-:W2:Y:S02]  /*a1d0*/  @!P0 SYNCS.PHASECHK.TRANS64 P0, [R0+URZ], R4 ;  /* 0x00000004000085a7 */ /* 0x000ea400080010ff */
[----:B--2---:R-:W-:Y:S05]  /*a1e0*/  @!P0 BRA `(.L_x_182) ;  /* 0xfffffffc00f08947 */ /* 0x004fea000383ffff */
[----:B------:R-:W-:Y:S05]  /*a1f0*/  BRA `(.L_x_75) ;  /* 0xffffff9800247947 */ /* 0x000fea000383ffff */
.L_x_80:
[----:B-1----:R-:W-:-:S07]  /*a200*/  MOV R0, UR8 ;  /* 0x0000000800007c02 */ /* 0x002fce0008000f00 */
.L_x_183:
[----:B-1----:R1:W2:Y:S02]  /*a210*/  SYNCS.PHASECHK.TRANS64.TRYWAIT P0, [R0+URZ], R2 ;  /* 0x00000002000075a7 */ /* 0x0022a400080011ff */
[----:B--2---:R-:W-:Y:S05]  /*a220*/  @!P0 NANOSLEEP.SYNCS 0x989680 ;  /* 0x009896800000895d */ /* 0x004fea0003900000 */
[----:B------:R-:W2:Y:S02]  /*a230*/  @!P0 SYNCS.PHASECHK.TRANS64 P0, [R0+URZ], R2 ;  /* 0x00000002000085a7 */ /* 0x000ea400080010ff */
[----:B--2---:R-:W-:Y:S05]  /*a240*/  @!P0 BRA `(.L_x_183) ;  /* 0xfffffffc00f08947 */ /* 0x004fea000383ffff */
[----:B------:R-:W-:Y:S05]  /*a250*/  BRA `(.L_x_184) ;  /* 0xffffff9c00187947 */ /* 0x000fea000383ffff */
.L_x_81:
[----:B------:R-:W-:-:S07]  /*a260*/  MOV R0, UR8 ;  /* 0x0000000800007c02 */ /* 0x000fce0008000f00 */
.L_x_185:
[----:B-1----:R1:W2:Y:S02]  /*a270*/  SYNCS.PHASECHK.TRANS64.TRYWAIT P0, [R0+URZ], R3 ;  /* 0x00000003000075a7 */ /* 0x0022a400080011ff */
[----:B--2---:R-:W-:Y:S05]  /*a280*/  @!P0 NANOSLEEP.SYNCS 0x989680 ;  /* 0x009896800000895d */ /* 0x004fea0003900000 */
[----:B------:R-:W2:Y:S02]  /*a290*/  @!P0 SYNCS.PHASECHK.TRANS64 P0, [R0+URZ], R3 ;  /* 0x00000003000085a7 */ /* 0x000ea400080010ff */
[----:B--2---:R-:W-:Y:S05]  /*a2a0*/  @!P0 BRA `(.L_x_185) ;  /* 0xfffffffc00f08947 */ /* 0x004fea000383ffff */
[----:B------:R-:W-:Y:S05]  /*a2b0*/  BRA `(.L_x_186) ;  /* 0xffffff9c00247947 */ /* 0x000fea000383ffff */
.L_x_82:
[----:B------:R-:W-:-:S07]  /*a2c0*/  MOV R0, UR8 ;  /* 0x0000000800007c02 */ /* 0x000fce0008000f00 */
.L_x_187:
[----:B-1----:R1:W2:Y:S02]  /*a2d0*/  SYNCS.PHASECHK.TRANS64.TRYWAIT P0, [R0+URZ], R3 ;  /* 0x00000003000075a7 */ /* 0x0022a400080011ff */
[----:B--2---:R-:W-:Y:S05]  /*a2e0*/  @!P0 NANOSLEEP.SYNCS 0x989680 ;  /* 0x009896800000895d */ /* 0x004fea0003900000 */
[----:B------:R-:W2:Y:S02]  /*a2f0*/  @!P0 SYNCS.PHASECHK.TRANS64 P0, [R0+URZ], R3 ;  /* 0x00000003000085a7 */ /* 0x000ea400080010ff */
[----:B--2---:R-:W-:Y:S05]  /*a300*/  @!P0 BRA `(.L_x_187) ;  /* 0xfffffffc00f08947 */ /* 0x004fea000383ffff */
[----:B------:R-:W-:Y:S05]  /*a310*/  BRA `(.L_x_188) ;  /* 0xffffff9c00307947 */ /* 0x000fea000383ffff */
.L_x_85:
[----:B------:R-:W-:-:S07]  /*a320*/  MOV R0, UR7 ;  /* 0x0000000700007c02 */ /* 0x000fce0008000f00 */
.L_x_189:
[----:B-1----:R1:W2:Y:S02]  /*a330*/  SYNCS.PHASECHK.TRANS64.TRYWAIT P1, [R0+URZ+0x150], R2 ;  /* 0x00015002000075a7 */ /* 0x0022a400080211ff */
[----:B--2---:R-:W-:Y:S05]  /*a340*/  @!P1 NANOSLEEP.SYNCS 0x989680 ;  /* 0x009896800000995d */ /* 0x004fea0003900000 */
[----:B------:R-:W2:Y:S02]  /*a350*/  @!P1 SYNCS.PHASECHK.TRANS64 P1, [R0+URZ+0x150], R2 ;  /* 0x00015002000095a7 */ /* 0x000ea400080210ff */
[----:B--2---:R-:W-:Y:S05]  /*a360*/  @!P1 BRA `(.L_x_189) ;  /* 0xfffffffc00f09947 */ /* 0x004fea000383ffff */
[----:B------:R-:W-:Y:S05]  /*a370*/  BRA `(.L_x_190) ;  /* 0xffffff9c007c7947 */ /* 0x000fea000383ffff */
.L_x_90:
[----:B--2---:R2:W4:Y:S02]  /*a380*/  SYNCS.PHASECHK.TRANS64.TRYWAIT P0, [R0+URZ+0xd0], R2 ;  /* 0x0000d002000075a7 */ /* 0x00452400080011ff */
[----:B----4-:R-:W-:Y:S05]  /*a390*/  @!P0 NANOSLEEP.SYNCS 0x989680 ;  /* 0x009896800000895d */ /* 0x010fea0003900000 */
[----:B------:R-:W4:Y:S02]  /*a3a0*/  @!P0 SYNCS.PHASECHK.TRANS64 P0, [R0+URZ+0xd0], R2 ;  /* 0x0000d002000085a7 */ /* 0x000f2400080010ff */
[----:B----4-:R-:W-:Y:S05]  /*a3b0*/  @!P0 BRA `(.L_x_90) ;  /* 0xfffffffc00f08947 */ /* 0x010fea000383ffff */
[----:B------:R-:W-:Y:S05]  /*a3c0*/  BRA `(.L_x_191) ;  /* 0xffffffa000907947 */ /* 0x000fea000383ffff */
.L_x_93:
[----:B------:R-:W-:Y:S07]  /*a3d0*/  MOV R0, UR7 ;  /* 0x0000000700007c02 */ /* 0x000fee0008000f00 */
.L_x_192:
[----:B--2---:R2:W4:Y:S02]  /*a3e0*/  SYNCS.PHASECHK.TRANS64.TRYWAIT P0, [R0+URZ+0xc8], R2 ;  /* 0x0000c802000075a7 */ /* 0x00452400080011ff */
[----:B----4-:R-:W-:Y:S05]  /*a3f0*/  @!P0 NANOSLEEP.SYNCS 0x989680 ;  /* 0x009896800000895d */ /* 0x010fea0003900000 */
[----:B------:R-:W4:Y:S02]  /*a400*/  @!P0 SYNCS.PHASECHK.TRANS64 P0, [R0+URZ+0xc8], R2 ;  /* 0x0000c802000085a7 */ /* 0x000f2400080010ff */
[----:B----4-:R-:W-:Y:S05]  /*a410*/  @!P0 BRA `(.L_x_192) ;  /* 0xfffffffc00f08947 */ /* 0x010fea000383ffff */
[----:B------:R-:W-:Y:S05]  /*a420*/  BRA `(.L_x_92) ;  /* 0xffffffa400707947 */ /* 0x000fea000383ffff */
.L_x_96:
[----:B------:R-:W-:Y:S07]  /*a430*/  MOV R0, UR7 ;  /* 0x0000000700007c02 */ /* 0x000fee0008000f00 */
.L_x_193:
[----:B-1----:R1:W2:Y:S02]  /*a440*/  SYNCS.PHASECHK.TRANS64.TRYWAIT P0, [R0+URZ+0xa0], R14 ;  /* 0x0000a00e000075a7 */ /* 0x0022a400080011ff */
[----:B--2---:R-:W-:Y:S05]  /*a450*/  @!P0 NANOSLEEP.SYNCS 0x989680 ;  /* 0x009896800000895d */ /* 0x004fea0003900000 */
[----:B------:R-:W2:Y:S02]  /*a460*/  @!P0 SYNCS.PHASECHK.TRANS64 P0, [R0+URZ+0xa0], R14 ;  /* 0x0000a00e000085a7 */ /* 0x000ea400080010ff */
[----:B--2---:R-:W-:Y:S05]  /*a470*/  @!P0 BRA `(.L_x_193) ;  /* 0xfffffffc00f08947 */ /* 0x004fea000383ffff */
[----:B------:R-:W-:Y:S05]  /*a480*/  BRA `(.L_x_194) ;  /* 0xffffffa400e87947 */ /* 0x000fea000383ffff */
.L_x_97:
[----:B------:R-:W-:Y:S07]  /*a490*/  MOV R0, UR7 ;  /* 0x0000000700007c02 */ /* 0x000fee0008000f00 */
.L_x_195:
[----:B-1----:R1:W2:Y:S02]  /*a4a0*/  SYNCS.PHASECHK.TRANS64.TRYWAIT P0, [R0+URZ+0xa8], R14 ;  /* 0x0000a80e000075a7 */ /* 0x0022a400080011ff */
[----:B--2---:R-:W-:Y:S05]  /*a4b0*/  @!P0 NANOSLEEP.SYNCS 0x989680 ;  /* 0x009896800000895d */ /* 0x004fea0003900000 */
[----:B------:R-:W2:Y:S02]  /*a4c0*/  @!P0 SYNCS.PHASECHK.TRANS64 P0, [R0+URZ+0xa8], R14 ;  /* 0x0000a80e000085a7 */ /* 0x000ea400080010ff */
[----:B--2---:R-:W-:Y:S05]  /*a4d0*/  @!P0 BRA `(.L_x_195) ;  /* 0xfffffffc00f08947 */ /* 0x004fea000383ffff */
[----:B------:R-:W-:Y:S05]  /*a4e0*/  BRA `(.L_x_196) ;  /* 0xffffffa800407947 */ /* 0x000fea000383ffff */
.L_x_98:
[----:B------:R-:W-:Y:S07]  /*a4f0*/  MOV R0, UR7 ;  /* 0x0000000700007c02 */ /* 0x000fee0008000f00 */
.L_x_197:
[----:B-1----:R1:W2:Y:S02]  /*a500*/  SYNCS.PHASECHK.TRANS64.TRYWAIT P0, [R0+URZ+0xb0], R14 ;  /* 0x0000b00e000075a7 */ /* 0x0022a400080011ff */
[----:B--2---:R-:W-:Y:S05]  /*a510*/  @!P0 NANOSLEEP.SYNCS 0x989680 ;  /* 0x009896800000895d */ /* 0x004fea0003900000 */
[----:B------:R-:W2:Y:S02]  /*a520*/  @!P0 SYNCS.PHASECHK.TRANS64 P0, [R0+URZ+0xb0], R14 ;  /* 0x0000b00e000085a7 */ /* 0x000ea400080010ff */
[----:B--2---:R-:W-:Y:S05]  /*a530*/  @!P0 BRA `(.L_x_197) ;  /* 0xfffffffc00f08947 */ /* 0x004fea000383ffff */
[----:B------:R-:W-:Y:S05]  /*a540*/  BRA `(.L_x_198) ;  /* 0xffffffa8009c7947 */ /* 0x000fea000383ffff */
.L_x_99:
[----:B------:R-:W-:Y:S07]  /*a550*/  MOV R0, UR7 ;  /* 0x0000000700007c02 */ /* 0x000fee0008000f00 */
.L_x_199:
[----:B-1----:R1:W2:Y:S02]  /*a560*/  SYNCS.PHASECHK.TRANS64.TRYWAIT P0, [R0+URZ+0xb8], R14 ;  /* 0x0000b80e000075a7 */ /* 0x0022a400080011ff */
[----:B--2---:R-:W-:Y:S05]  /*a570*/  @!P0 NANOSLEEP.SYNCS 0x989680 ;  /* 0x009896800000895d */ /* 0x004fea0003900000 */
[----:B------:R-:W2:Y:S02]  /*a580*/  @!P0 SYNCS.PHASECHK.TRANS64 P0, [R0+URZ+0xb8], R14 ;  /* 0x0000b80e000085a7 */ /* 0x000ea400080010ff */
[----:B--2---:R-:W-:Y:S05]  /*a590*/  @!P0 BRA `(.L_x_199) ;  /* 0xfffffffc00f08947 */ /* 0x004fea000383ffff */
[----:B------:R-:W-:Y:S05]  /*a5a0*/  BRA `(.L_x_200) ;  /* 0xffffffac003c7947 */ /* 0x000fea000383ffff */
.L_x_101:
[----:B------:R-:W-:-:S07]  /*a5b0*/  MOV R0, UR7 ;  /* 0x0000000700007c02 */ /* 0x000fce0008000f00 */
.L_x_201:
[----:B-1----:R1:W4:Y:S02]  /*a5c0*/  SYNCS.PHASECHK.TRANS64.TRYWAIT P0, [R0+URZ+0xa0], R2 ;  /* 0x0000a002000075a7 */ /* 0x00232400080011ff */
[----:B----4-:R-:W-:Y:S05]  /*a5d0*/  @!P0 NANOSLEEP.SYNCS 0x989680 ;  /* 0x009896800000895d */ /* 0x010fea0003900000 */
[----:B------:R-:W4:Y:S02]  /*a5e0*/  @!P0 SYNCS.PHASECHK.TRANS64 P0, [R0+URZ+0xa0], R2 ;  /* 0x0000a002000085a7 */ /* 0x000f2400080010ff */
[----:B----4-:R-:W-:Y:S05]  /*a5f0*/  @!P0 BRA `(.L_x_201) ;  /* 0xfffffffc00f08947 */ /* 0x010fea000383ffff */
[----:B------:R-:W-:Y:S05]  /*a600*/  BRA `(.L_x_202) ;  /* 0xffffffac00c47947 */ /* 0x000fea000383ffff */
.L_x_102:
[----:B-1----:R-:W-:-:S07]  /*a610*/  MOV R0, UR7 ;  /* 0x0000000700007c02 */ /* 0x002fce0008000f00 */
.L_x_203:
[----:B-1----:R1:W4:Y:S02]  /*a620*/  SYNCS.PHASECHK.TRANS64.TRYWAIT P0, [R0+URZ+0xa8], R2 ;  /* 0x0000a802000075a7 */ /* 0x00232400080011ff */
[----:B----4-:R-:W-:Y:S05]  /*a630*/  @!P0 NANOSLEEP.SYNCS 0x989680 ;  /* 0x009896800000895d */ /* 0x010fea0003900000 */
[----:B------:R-:W4:Y:S02]  /*a640*/  @!P0 SYNCS.PHASECHK.TRANS64 P0, [R0+URZ+0xa8], R2 ;  /* 0x0000a802000085a7 */ /* 0x000f2400080010ff */
[----:B----4-:R-:W-:Y:S05]  /*a650*/  @!P0 BRA `(.L_x_203) ;  /* 0xfffffffc00f08947 */ /* 0x010fea000383ffff */
[----:B------:R-:W-:Y:S05]  /*a660*/  BRA `(.L_x_204) ;  /* 0xffffffac00b47947 */ /* 0x000fea000383ffff */
.L_x_103:
[----:B-1----:R-:W-:-:S07]  /*a670*/  MOV R0, UR7 ;  /* 0x0000000700007c02 */ /* 0x002fce0008000f00 */
.L_x_205:
[----:B-1----:R1:W4:Y:S02]  /*a680*/  SYNCS.PHASECHK.TRANS64.TRYWAIT P0, [R0+URZ+0xb0], R2 ;  /* 0x0000b002000075a7 */ /* 0x00232400080011ff */
[----:B----4-:R-:W-:Y:S05]  /*a690*/  @!P0 NANOSLEEP.SYNCS 0x989680 ;  /* 0x009896800000895d */ /* 0x010fea0003900000 */
[----:B------:R-:W4:Y:S02]  /*a6a0*/  @!P0 SYNCS.PHASECHK.TRANS64 P0, [R0+URZ+0xb0], R2 ;  /* 0x0000b002000085a7 */ /* 0x000f2400080010ff */
[----:B----4-:R-:W-:Y:S05]  /*a6b0*/  @!P0 BRA `(.L_x_205) ;  /* 0xfffffffc00f08947 */ /* 0x010fea000383ffff */
[----:B------:R-:W-:Y:S05]  /*a6c0*/  BRA `(.L_x_206) ;  /* 0xffffffac00a47947 */ /* 0x000fea000383ffff */
.L_x_105:
[----:B--2---:R2:W3:Y:S02]  /*a6d0*/  SYNCS.PHASECHK.TRANS64.TRYWAIT P0, [R0+URZ+0xd0], R2 ;  /* 0x0000d002000075a7 */ /* 0x0044e400080011ff */
[----:B---3--:R-:W-:Y:S05]  /*a6e0*/  @!P0 NANOSLEEP.SYNCS 0x989680 ;  /* 0x009896800000895d */ /* 0x008fea0003900000 */
[----:B------:R-:W3:Y:S02]  /*a6f0*/  @!P0 SYNCS.PHASECHK.TRANS64 P0, [R0+URZ+0xd0], R2 ;  /* 0x0000d002000085a7 */ /* 0x000ee400080010ff */
[----:B---3--:R-:W-:Y:S05]  /*a700*/  @!P0 BRA `(.L_x_105) ;  /* 0xfffffffc00f08947 */ /* 0x008fea000383ffff */
[----:B------:R-:W-:Y:S05]  /*a710*/  BRA `(.L_x_207) ;  /* 0xffffffb000807947 */ /* 0x000fea000383ffff */
.L_x_116:
[----:B-1----:R-:W-:Y:S04]  /*a720*/  MOV R2, UR48 ;  /* 0x0000003000027c02 */ /* 0x002fe80008000f00 */
[----:B------:R1:W3:Y:S03]  /*a730*/  SYNCS.PHASECHK.TRANS64.TRYWAIT P1, [R2+URZ+0x80], R3 ;  /* 0x00008003020075a7 */ /* 0x0002e600080211ff */
[----:B---3--:R-:W-:Y:S05]  /*a740*/  @!P1 NANOSLEEP.SYNCS 0x989680 ;  /* 0x009896800000995d */ /* 0x008fea0003900000 */
[----:B------:R-:W3:Y:S02]  /*a750*/  @!P1 SYNCS.PHASECHK.TRANS64 P1, [R2+URZ+0x80], R3 ;  /* 0x00008003020095a7 */ /* 0x000ee400080210ff */
[----:B---3--:R-:W-:Y:S05]  /*a760*/  @!P1 BRA `(.L_x_116) ;  /* 0xfffffffc00ec9947 */ /* 0x008fea000383ffff */
[----:B------:R-:W-:Y:S05]  /*a770*/  BRA `(.L_x_115) ;  /* 0xffffffbc008c7947 */ /* 0x000fea000383ffff */
.L_x_118:
[----:B-1----:R1:W4:Y:S02]  /*a780*/  SYNCS.PHASECHK.TRANS64.TRYWAIT P0, [R112+URZ+0xf0], R0 ;  /* 0x0000f000700075a7 */ /* 0x00232400080011ff */
[----:B----4-:R-:W-:Y:S05]  /*a790*/  @!P0 NANOSLEEP.SYNCS 0x989680 ;  /* 0x009896800000895d */ /* 0x010fea0003900000 */
[----:B------:R-:W4:Y:S02]  /*a7a0*/  @!P0 SYNCS.PHASECHK.TRANS64 P0, [R112+URZ+0xf0], R0 ;  /* 0x0000f000700085a7 */ /* 0x000f2400080010ff */
[----:B----4-:R-:W-:Y:S05]  /*a7b0*/  @!P0 BRA `(.L_x_118) ;  /* 0xfffffffc00f08947 */ /* 0x010fea000383ffff */
[----:B------:R-:W-:Y:S05]  /*a7c0*/  BRA `(.L_x_117) ;  /* 0xffffffbc00b47947 */ /* 0x000fea000383ffff */
.L_x_127:
[----:B--2---:R2:W4:Y:S02]  /*a7d0*/  SYNCS.PHASECHK.TRANS64.TRYWAIT P0, [R2+URZ+0x80], R0 ;  /* 0x00008000020075a7 */ /* 0x00452400080011ff */
[----:B----4-:R-:W-:Y:S05]  /*a7e0*/  @!P0 NANOSLEEP.SYNCS 0x989680 ;  /* 0x009896800000895d */ /* 0x010fea0003900000 */
[----:B------:R-:W4:Y:S02]  /*a7f0*/  @!P0 SYNCS.PHASECHK.TRANS64 P0, [R2+URZ+0x80], R0 ;  /* 0x00008000020085a7 */ /* 0x000f2400080010ff */
[----:B----4-:R-:W-:Y:S05]  /*a800*/  @!P0 BRA `(.L_x_127) ;  /* 0xfffffffc00f08947 */ /* 0x010fea000383ffff */
[----:B------:R-:W-:Y:S05]  /*a810*/  BRA `(.L_x_126) ;  /* 0xffffffc800a07947 */ /* 0x000fea000383ffff */
.L_x_135:
[----:B--2---:R2:W4:Y:S02]  /*a820*/  SYNCS.PHASECHK.TRANS64.TRYWAIT P0, [R0+URZ+0x80], R6 ;  /* 0x00008006000075a7 */ /* 0x00452400080011ff */
[----:B----4-:R-:W-:Y:S05]  /*a830*/  @!P0 NANOSLEEP.SYNCS 0x989680 ;  /* 0x009896800000895d */ /* 0x010fea0003900000 */
[----:B------:R-:W4:Y:S02]  /*a840*/  @!P0 SYNCS.PHASECHK.TRANS64 P0, [R0+URZ+0x80], R6 ;  /* 0x00008006000085a7 */ /* 0x000f2400080010ff */
[----:B----4-:R-:W-:Y:S05]  /*a850*/  @!P0 BRA `(.L_x_135) ;  /* 0xfffffffc00f08947 */ /* 0x010fea000383ffff */
[----:B------:R-:W-:Y:S05]  /*a860*/  BRA `(.L_x_134) ;  /* 0xffffffd400b47947 */ /* 0x000fea000383ffff */
.L_x_143:
[----:B--2---:R2:W4:Y:S02]  /*a870*/  SYNCS.PHASECHK.TRANS64.TRYWAIT P0, [R0+URZ+0x80], R5 ;  /* 0x00008005000075a7 */ /* 0x00452400080011ff */
[----:B----4-:R-:W-:Y:S05]  /*a880*/  @!P0 NANOSLEEP.SYNCS 0x989680 ;  /* 0x009896800000895d */ /* 0x010fea0003900000 */
[----:B------:R-:W4:Y:S02]  /*a890*/  @!P0 SYNCS.PHASECHK.TRANS64 P0, [R0+URZ+0x80], R5 ;  /* 0x00008005000085a7 */ /* 0x000f2400080010ff */
[----:B----4-:R-:W-:Y:S05]  /*a8a0*/  @!P0 BRA `(.L_x_143) ;  /* 0xfffffffc00f08947 */ /* 0x010fea000383ffff */
[----:B------:R-:W-:Y:S05]  /*a8b0*/  BRA `(.L_x_142) ;  /* 0xffffffe000c87947 */ /* 0x000fea000383ffff */
        .weak           $__internal_0_$__cuda_sm10x_tcgen05_guardrail_trap_col_being_dealloced_not_returned_by_alloc
        .type           $__internal_0_$__cuda_sm10x_tcgen05_guardrail_trap_col_being_dealloced_not_returned_by_alloc,@function
        .size           $__internal_0_$__cuda_sm10x_tcgen05_guardrail_trap_col_being_dealloced_not_returned_by_alloc,($__internal_1_$__cuda_sm10x_tcgen05_guardrail_trap_phase_invalid_during_alloc - $__internal_0_$__cuda_sm10x_tcgen05_guardrail_trap_col_being_dealloced_not_returned_by_alloc)
$__internal_0_$__cuda_sm10x_tcgen05_guardrail_trap_col_being_dealloced_not_returned_by_alloc:
[----:B------:R-:W-:Y:S05]  /*a8c0*/  BPT.TRAP 0x1 ;  /* 0x000000040000795c */ /* 0x000fea0000300000 */
[----:B------:R-:W-:-:S04]  /*a8d0*/  HFMA2 R3, -RZ, RZ, 0, 0 ;  /* 0x00000000ff037431 */ /* 0x000fc800000001ff */
[----:B------:R-:W-:Y:S05]  /*a8e0*/  RET.REL.NODEC R2 `(_ZN7cutlass13device_kernelINS_4gemm6kernel13GemmUniversalIN4cute5tupleIJiiiiEEENS1_10collective13CollectiveMmaINS1_35MainloopSm100TmaUmmaWarpSpecializedILi8ELi2ELi4ENS5_IJNS4_1CILi2EEENSA_ILi1EEESC_EEEEENS5_IJNSA_ILi128EEENSA_ILi256EEENSA_ILi64EEEEEENS_6half_tENS5_IJlSC_lEEESJ_SK_NS4_8TiledMMAINS4_8MMA_AtomIJNS4_26SM100_MMA_F16BF16_2x1SM_SSISJ_SJ_fLi128ELi256ELNS4_4UMMA5MajorE0ELSP_0ELNSO_7ScaleInE0ELSQ_0EEEEEENS4_6LayoutINS5_IJSC_SC_SC_EEENS5_IJNSA_ILi0EEESV_SV_EEEEENS5_IJNS4_10UnderscoreESY_SY_EEEEENS4_18SM100_TMA_2SM_LOADENS4_14ComposedLayoutINS4_7SwizzleILi3ELi4ELi3EEENS4_18smem_ptr_flag_bitsILi16EEENST_INS5_IJNSA_ILi8EEESH_EEENS5_IJSH_SC_EEEEEEEvNS4_8identityES11_S1B_vS1C_EENS_8epilogue10collective18CollectiveEpilogueINS1E_23Sm100TmaWarpSpecializedILi4ELi2ELi32ELb1ELb0EEEJNS5_IJSH_SG_SH_EEENS5_IJNST_ISH_SC_EENST_INS5_IJNSA_ILi32EEESB_EEENS5_IJSC_SF_EEEEEEEESJ_SK_SJ_SK_NS1E_6fusion15FusionCallbacksIS1I_NS1Q_17LinearCombinationISJ_fSJ_fLNS_15FloatRoundStyleE2EEES1J_S1P_JEEENS4_5SM1004TMEM4LOAD26SM100_TMEM_LOAD_32dp32b32xENS4_13SM90_TMA_LOADENS12_INS13_ILi2ELi4ELi3EEES16_NST_INS5_IJS17_S1L_EEENS5_IJS1L_SC_EEEEEEENS4_39AutoVectorizingCopyWithAssumedAlignmentILi128EEENS4_14SM90_TMA_STOREES25_S27_S27_EEEvvEEEEvNT_6ParamsE) ;  /* 0xffffff5402c47950 */ /* 0x000fea0003c3ffff */
        .weak           $__internal_1_$__cuda_sm10x_tcgen05_guardrail_trap_phase_invalid_during_alloc
        .type           $__internal_1_$__cuda_sm10x_tcgen05_guardrail_trap_phase_invalid_during_alloc,@function
        .size           $__internal_1_$__cuda_sm10x_tcgen05_guardrail_trap_phase_invalid_during_alloc,($__internal_2_$__cuda_sm10x_tcgen05_guardrail_trap_unallocated_columns_being_dealloced - $__internal_1_$__cuda_sm10x_tcgen05_guardrail_trap_phase_invalid_during_alloc)
$__internal_1_$__cuda_sm10x_tcgen05_guardrail_trap_phase_invalid_during_alloc:
[----:B------:R-:W-:Y:S05]  /*a8f0*/  BPT.TRAP 0x1 ;  /* 0x000000040000795c */ /* 0x000fea0000300000 */
[----:B------:R-:W-:-:S04]  /*a900*/  MOV R3, 0x0 ;  /* 0x0000000000037802 */ /* 0x000fc80000000f00 */
[----:B------:R-:W-:Y:S05]  /*a910*/  RET.REL.NODEC R2 `(_ZN7cutlass13device_kernelINS_4gemm6kernel13GemmUniversalIN4cute5tupleIJiiiiEEENS1_10collective13CollectiveMmaINS1_35MainloopSm100TmaUmmaWarpSpecializedILi8ELi2ELi4ENS5_IJNS4_1CILi2EEENSA_ILi1EEESC_EEEEENS5_IJNSA_ILi128EEENSA_ILi256EEENSA_ILi64EEEEEENS_6half_tENS5_IJlSC_lEEESJ_SK_NS4_8TiledMMAINS4_8MMA_AtomIJNS4_26SM100_MMA_F16BF16_2x1SM_SSISJ_SJ_fLi128ELi256ELNS4_4UMMA5MajorE0ELSP_0ELNSO_7ScaleInE0ELSQ_0EEEEEENS4_6LayoutINS5_IJSC_SC_SC_EEENS5_IJNSA_ILi0EEESV_SV_EEEEENS5_IJNS4_10UnderscoreESY_SY_EEEEENS4_18SM100_TMA_2SM_LOADENS4_14ComposedLayoutINS4_7SwizzleILi3ELi4ELi3EEENS4_18smem_ptr_flag_bitsILi16EEENST_INS5_IJNSA_ILi8EEESH_EEENS5_IJSH_SC_EEEEEEEvNS4_8identityES11_S1B_vS1C_EENS_8epilogue10collective18CollectiveEpilogueINS1E_23Sm100TmaWarpSpecializedILi4ELi2ELi32ELb1ELb0EEEJNS5_IJSH_SG_SH_EEENS5_IJNST_ISH_SC_EENST_INS5_IJNSA_ILi32EEESB_EEENS5_IJSC_SF_EEEEEEEESJ_SK_SJ_SK_NS1E_6fusion15FusionCallbacksIS1I_NS1Q_17LinearCombinationISJ_fSJ_fLNS_15FloatRoundStyleE2EEES1J_S1P_JEEENS4_5SM1004TMEM4LOAD26SM100_TMEM_LOAD_32dp32b32xENS4_13SM90_TMA_LOADENS12_INS13_ILi2ELi4ELi3EEES16_NST_INS5_IJS17_S1L_EEENS5_IJS1L_SC_EEEEEEENS4_39AutoVectorizingCopyWithAssumedAlignmentILi128EEENS4_14SM90_TMA_STOREES25_S27_S27_EEEvvEEEEvNT_6ParamsE) ;  /* 0xffffff5402b87950 */ /* 0x000fea0003c3ffff */
        .weak           $__internal_2_$__cuda_sm10x_tcgen05_guardrail_trap_unallocated_columns_being_dealloced
        .type           $__internal_2_$__cuda_sm10x_tcgen05_guardrail_trap_unallocated_columns_being_dealloced,@function
        .size           $__internal_2_$__cuda_sm10x_tcgen05_guardrail_trap_unallocated_columns_being_dealloced,(.L_x_209 - $__internal_2_$__cuda_sm10x_tcgen05_guardrail_trap_unallocated_columns_being_dealloced)
$__internal_2_$__cuda_sm10x_tcgen05_guardrail_trap_unallocated_columns_being_dealloced:
[----:B------:R-:W-:Y:S05]  /*a920*/  BPT.TRAP 0x1 ;  /* 0x000000040000795c */ /* 0x000fea0000300000 */
[----:B------:R-:W-:-:S04]  /*a930*/  HFMA2 R3, -RZ, RZ, 0, 0 ;  /* 0x00000000ff037431 */ /* 0x000fc800000001ff */
[----:B------:R-:W-:Y:S05]  /*a940*/  RET.REL.NODEC R2 `(_ZN7cutlass13device_kernelINS_4gemm6kernel13GemmUniversalIN4cute5tupleIJiiiiEEENS1_10collective13CollectiveMmaINS1_35MainloopSm100TmaUmmaWarpSpecializedILi8ELi2ELi4ENS5_IJNS4_1CILi2EEENSA_ILi1EEESC_EEEEENS5_IJNSA_ILi128EEENSA_ILi256EEENSA_ILi64EEEEEENS_6half_tENS5_IJlSC_lEEESJ_SK_NS4_8TiledMMAINS4_8MMA_AtomIJNS4_26SM100_MMA_F16BF16_2x1SM_SSISJ_SJ_fLi128ELi256ELNS4_4UMMA5MajorE0ELSP_0ELNSO_7ScaleInE0ELSQ_0EEEEEENS4_6LayoutINS5_IJSC_SC_SC_EEENS5_IJNSA_ILi0EEESV_SV_EEEEENS5_IJNS4_10UnderscoreESY_SY_EEEEENS4_18SM100_TMA_2SM_LOADENS4_14ComposedLayoutINS4_7SwizzleILi3ELi4ELi3EEENS4_18smem_ptr_flag_bitsILi16EEENST_INS5_IJNSA_ILi8EEESH_EEENS5_IJSH_SC_EEEEEEEvNS4_8identityES11_S1B_vS1C_EENS_8epilogue10collective18CollectiveEpilogueINS1E_23Sm100TmaWarpSpecializedILi4ELi2ELi32ELb1ELb0EEEJNS5_IJSH_SG_SH_EEENS5_IJNST_ISH_SC_EENST_INS5_IJNSA_ILi32EEESB_EEENS5_IJSC_SF_EEEEEEEESJ_SK_SJ_SK_NS1E_6fusion15FusionCallbacksIS1I_NS1Q_17LinearCombinationISJ_fSJ_fLNS_15FloatRoundStyleE2EEES1J_S1P_JEEENS4_5SM1004TMEM4LOAD26SM100_TMEM_LOAD_32dp32b32xENS4_13SM90_TMA_LOADENS12_INS13_ILi2ELi4ELi3EEES16_NST_INS5_IJS17_S1L_EEENS5_IJS1L_SC_EEEEEEENS4_39AutoVectorizingCopyWithAssumedAlignmentILi128EEENS4_14SM90_TMA_STOREES25_S27_S27_EEEvvEEEEvNT_6ParamsE) ;  /* 0xffffff5402ac7950 */ /* 0x000fea0003c3ffff */
.L_x_208:
[----:B------:R-:W-:-:S00]  /*a950*/  BRA `(.L_x_208) ;  /* 0xfffffffc00fc7947 */ /* 0x000fc0000383ffff */
[----:B------:R-:W-:-:S00]  /*a960*/  NOP ;  /* 0x0000000000007918 */ /* 0x000fc00000000000 */
        /* <DEDUP_REMOVED lines=9> */
.L_x_209:


//--------------------- .nv.global.init           --------------------------
	.section	.nv.global.init,"aw",@progbits
.nv.global.init:
	.type		$str$27,@object
	.size		$str$27,($str$28 - $str$27)
$str$27:
        /*0000*/ 	.byte	0x28, 0x61, 0x64, 0x64, 0x72, 0x65, 0x73, 0x73, 0x20, 0x26, 0x20, 0x6d, 0x61, 0x73, 0x6b, 0x29
        /*0010*/ 	.byte	0x20, 0x3d, 0x3d, 0x20, 0x30, 0x00
	.type		$str$28,@object
	.size		$str$28,($str$26 - $str$28)
$str$28:
        /*0016*/ 	.byte	0x2f, 0x74, 0x6d, 0x70, 0x2f, 0x63, 0x75, 0x74, 0x6c, 0x61, 0x73, 0x73, 0x5f, 0x73, 0x77, 0x65
        /*0026*/ 	.byte	0x65, 0x70, 0x5f, 0x73, 0x72, 0x63, 0x2f, 0x69, 0x6e, 0x63, 0x6c, 0x75, 0x64, 0x65, 0x2f, 0x63
        /*0036*/ 	.byte	0x75, 0x74, 0x65, 0x2f, 0x70, 0x6f, 0x69, 0x6e, 0x74, 0x65, 0x72, 0x5f, 0x66, 0x6c, 0x61, 0x67
        /*0046*/ 	.byte	0x67, 0x65, 0x64, 0x2e, 0x68, 0x70, 0x70, 0x00
	.type		$str$26,@object
	.size		$str$26,($str$25 - $str$26)
$str$26:
        /*004e*/ 	.byte	0x2f, 0x74, 0x6d, 0x70, 0x2f, 0x63, 0x75, 0x74, 0x6c, 0x61, 0x73, 0x73, 0x5f, 0x73, 0x77, 0x65
        /*005e*/ 	.byte	0x65, 0x70, 0x5f, 0x73, 0x72, 0x63, 0x2f, 0x69, 0x6e, 0x63, 0x6c, 0x75, 0x64, 0x65, 0x2f, 0x63
        /*006e*/ 	.byte	0x75, 0x74, 0x65, 0x2f, 0x61, 0x74, 0x6f, 0x6d, 0x2f, 0x63, 0x6f, 0x70, 0x79, 0x5f, 0x74, 0x72
        /*007e*/ 	.byte	0x61, 0x69, 0x74, 0x73, 0x5f, 0x73, 0x6d, 0x31, 0x30, 0x30, 0x2e, 0x68, 0x70, 0x70, 0x00
	.type		$str$25,@object
	.size		$str$25,(__unnamed_1 - $str$25)
$str$25:
        /*008d*/ 	.byte	0x28, 0x28, 0x75, 0x69, 0x6e, 0x74, 0x33, 0x32, 0x5f, 0x74, 0x28, 0x74, 0x68, 0x72, 0x65, 0x61
        /*009d*/ 	.byte	0x64, 0x49, 0x64, 0x78, 0x2e, 0x78, 0x29, 0x20, 0x2f, 0x20, 0x33, 0x32, 0x29, 0x20, 0x25, 0x20
        /*00ad*/ 	.byte	0x34, 0x29, 0x20, 0x3d, 0x3d, 0x20, 0x28, 0x28, 0x28, 0x74, 0x6d, 0x65, 0x6d, 0x5f, 0x61, 0x64
        /*00bd*/ 	.byte	0x64, 0x72, 0x20, 0x3e, 0x3e, 0x20, 0x31, 0x36, 0x29, 0x20, 0x2f, 0x20, 0x33, 0x32, 0x29, 0x20
        /*00cd*/ 	.byte	0x25, 0x20, 0x34, 0x29, 0x00
	.type		__unnamed_1,@object
	.size		__unnamed_1,(__unnamed_2 - __unnamed_1)
__unnamed_1:
        /*00d2*/ 	.byte	0x61, 0x75, 0x74, 0x6f, 0x20, 0x63, 0x75, 0x74, 0x65, 0x3a, 0x3a, 0x61, 0x73, 0x5f, 0x70, 0x6f
        /* <DEDUP_REMOVED lines=24> */
        /*0262*/ 	.byte	0x39, 0x36, 0x3e, 0x3e, 0x3e, 0x3e, 0x5d, 0x00
	.type		__unnamed_2,@object
	.size		__unnamed_2,(.L_2 - __unnamed_2)
__unnamed_2:
        /* <DEDUP_REMOVED lines=42> */
        /*050a*/ 	.byte	0x3e, 0x3e, 0x5d, 0x00
.L_2:


//--------------------- .nv.shared._ZN7cutlass13device_kernelINS_4gemm6kernel13GemmUniversalIN4cute5tupleIJiiiiEEENS1_10collective13CollectiveMmaINS1_35MainloopSm100TmaUmmaWarpSpecializedILi8ELi2ELi4ENS5_IJNS4_1CILi2EEENSA_ILi1EEESC_EEEEENS5_IJNSA_ILi128EEENSA_ILi256EEENSA_ILi64EEEEEENS_6half_tENS5_IJlSC_lEEESJ_SK_NS4_8TiledMMAINS4_8MMA_AtomIJNS4_26SM100_MMA_F16BF16_2x1SM_SSISJ_SJ_fLi128ELi256ELNS4_4UMMA5MajorE0ELSP_0ELNSO_7ScaleInE0ELSQ_0EEEEEENS4_6LayoutINS5_IJSC_SC_SC_EEENS5_IJNSA_ILi0EEESV_SV_EEEEENS5_IJNS4_10UnderscoreESY_SY_EEEEENS4_18SM100_TMA_2SM_LOADENS4_14ComposedLayoutINS4_7SwizzleILi3ELi4ELi3EEENS4_18smem_ptr_flag_bitsILi16EEENST_INS5_IJNSA_ILi8EEESH_EEENS5_IJSH_SC_EEEEEEEvNS4_8identityES11_S1B_vS1C_EENS_8epilogue10collective18CollectiveEpilogueINS1E_23Sm100TmaWarpSpecializedILi4ELi2ELi32ELb1ELb0EEEJNS5_IJSH_SG_SH_EEENS5_IJNST_ISH_SC_EENST_INS5_IJNSA_ILi32EEESB_EEENS5_IJSC_SF_EEEEEEEESJ_SK_SJ_SK_NS1E_6fusion15FusionCallbacksIS1I_NS1Q_17LinearCombinationISJ_fSJ_fLNS_15FloatRoundStyleE2EEES1J_S1P_JEEENS4_5SM1004TMEM4LOAD26SM100_TMEM_LOAD_32dp32b32xENS4_13SM90_TMA_LOADENS12_INS13_ILi2ELi4ELi3EEES16_NST_INS5_IJS17_S1L_EEENS5_IJS1L_SC_EEEEEEENS4_39AutoVectorizingCopyWithAssumedAlignmentILi128EEENS4_14SM90_TMA_STOREES25_S27_S27_EEEvvEEEEvNT_6ParamsE --------------------------
	.section	.nv.shared._ZN7cutlass13device_kernelINS_4gemm6kernel13GemmUniversalIN4cute5tupleIJiiiiEEENS1_10collective13CollectiveMmaINS1_35MainloopSm100TmaUmmaWarpSpecializedILi8ELi2ELi4ENS5_IJNS4_1CILi2EEENSA_ILi1EEESC_EEEEENS5_IJNSA_ILi128EEENSA_ILi256EEENSA_ILi64EEEEEENS_6half_tENS5_IJlSC_lEEESJ_SK_NS4_8TiledMMAINS4_8MMA_AtomIJNS4_26SM100_MMA_F16BF16_2x1SM_SSISJ_SJ_fLi128ELi256ELNS4_4UMMA5MajorE0ELSP_0ELNSO_7ScaleInE0ELSQ_0EEEEEENS4_6LayoutINS5_IJSC_SC_SC_EEENS5_IJNSA_ILi0EEESV_SV_EEEEENS5_IJNS4_10UnderscoreESY_SY_EEEEENS4_18SM100_TMA_2SM_LOADENS4_14ComposedLayoutINS4_7SwizzleILi3ELi4ELi3EEENS4_18smem_ptr_flag_bitsILi16EEENST_INS5_IJNSA_ILi8EEESH_EEENS5_IJSH_SC_EEEEEEEvNS4_8identityES11_S1B_vS1C_EENS_8epilogue10collective18CollectiveEpilogueINS1E_23Sm100TmaWarpSpecializedILi4ELi2ELi32ELb1ELb0EEEJNS5_IJSH_SG_SH_EEENS5_IJNST_ISH_SC_EENST_INS5_IJNSA_ILi32EEESB_EEENS5_IJSC_SF_EEEEEEEESJ_SK_SJ_SK_NS1E_6fusion15FusionCallbacksIS1I_NS1Q_17LinearCombinationISJ_fSJ_fLNS_15FloatRoundStyleE2EEES1J_S1P_JEEENS4_5SM1004TMEM4LOAD26SM100_TMEM_LOAD_32dp32b32xENS4_13SM90_TMA_LOADENS12_INS13_ILi2ELi4ELi3EEES16_NST_INS5_IJS17_S1L_EEENS5_IJS1L_SC_EEEEEEENS4_39AutoVectorizingCopyWithAssumedAlignmentILi128EEENS4_14SM90_TMA_STOREES25_S27_S27_EEEvvEEEEvNT_6ParamsE,"aw",@nobits
	.sectionflags	@""
	.align	16
	.zero		1024


//--------------------- .nv.shared.reserved.0     --------------------------
	.section	.nv.shared.reserved.0,"aw",@nobits
	.weak		__nv_reservedSMEM_offset_0_alias
	.size		__nv_reservedSMEM_offset_0_alias, 0, 64
	.other		__nv_reservedSMEM_offset_0_alias,@"STO_CUDA_RESERVED_SHARED STV_DEFAULT"
__nv_reservedSMEM_offset_0_alias:
	.zero		0
.nv.shared.reserved.0:
	.zero		64
	.weak		__nv_reservedSMEM_tcgen05_partition
	.type		__nv_reservedSMEM_tcgen05_partition,@object
	.size		__nv_reservedSMEM_tcgen05_partition,(.L_0 - __nv_reservedSMEM_tcgen05_partition)
__nv_reservedSMEM_tcgen05_partition:
	.zero		32
.L_0:


//--------------------- .nv.global                --------------------------
	.section	.nv.global,"aw",@nobits
.nv.global:
	.type		_ZN39_INTERNAL_4e7afc72_4_k_cu_9503e180_28974cute1_E,@object
	.size		_ZN39_INTERNAL_4e7afc72_4_k_cu_9503e180_28974cute1_E,(_ZN39_INTERNAL_4e7afc72_4_k_cu_9503e180_28974cuda3std3__45__cpo6cbeginE - _ZN39_INTERNAL_4e7afc72_4_k_cu_9503e180_28974cute1_E)
_ZN39_INTERNAL_4e7afc72_4_k_cu_9503e180_28974cute1_E:
	.zero		1
	.type		_ZN39_INTERNAL_4e7afc72_4_k_cu_9503e180_28974cuda3std3__45__cpo6cbeginE,@object
	.size		_ZN39_INTERNAL_4e7afc72_4_k_cu_9503e180_28974cuda3std3__45__cpo6cbeginE,(_ZN39_INTERNAL_4e7afc72_4_k_cu_9503e180_28974cuda3std3__48in_placeE - _ZN39_INTERNAL_4e7afc72_4_k_cu_9503e180_28974cuda3std3__45__cpo6cbeginE)
_ZN39_INTERNAL_4e7afc72_4_k_cu_9503e180_28974cuda3std3__45__cpo6cbeginE:
	.zero		1
	.type		_ZN39_INTERNAL_4e7afc72_4_k_cu_9503e180_28974cuda3std3__48in_placeE,@object
	.size		_ZN39_INTERNAL_4e7afc72_4_k_cu_9503e180_28974cuda3std3__48in_placeE,(_ZN39_INTERNAL_4e7afc72_4_k_cu_9503e180_28974cuda3std6ranges3__45__cpo9iter_moveE - _ZN39_INTERNAL_4e7afc72_4_k_cu_9503e180_28974cuda3std3__48in_placeE)
_ZN39_INTERNAL_4e7afc72_4_k_cu_9503e180_28974cuda3std3__48in_placeE:
	.zero		1
	.type		_ZN39_INTERNAL_4e7afc72_4_k_cu_9503e180_28974cuda3std6ranges3__45__cpo9iter_moveE,@object
	.size		_ZN39_INTERNAL_4e7afc72_4_k_cu_9503e180_28974cuda3std6ranges3__45__cpo9iter_moveE,(_ZN39_INTERNAL_4e7afc72_4_k_cu_9503e180_28974cuda3std3__45__cpo5beginE - _ZN39_INTERNAL_4e7afc72_4_k_cu_9503e180_28974cuda3std6ranges3__45__cpo9iter_moveE)
_ZN39_INTERNAL_4e7afc72_4_k_cu_9503e180_28974cuda3std6ranges3__45__cpo9iter_moveE:
	.zero		1
	.type		_ZN39_INTERNAL_4e7afc72_4_k_cu_9503e180_28974cuda3std3__45__cpo5beginE,@object
	.size		_ZN39_INTERNAL_4e7afc72_4_k_cu_9503e180_28974cuda3std3__45__cpo5beginE,(_ZN39_INTERNAL_4e7afc72_4_k_cu_9503e180_28974cuda3std3__441_GLOBAL__N__4e7afc72_4_k_cu_9503e180_28976ignoreE - _ZN39_INTERNAL_4e7afc72_4_k_cu_9503e180_28974cuda3std3__45__cpo5beginE)
_ZN39_INTERNAL_4e7afc72_4_k_cu_9503e180_28974cuda3std3__45__cpo5beginE:
	.zero		1
	.type		_ZN39_INTERNAL_4e7afc72_4_k_cu_9503e180_28974cuda3std3__441_GLOBAL__N__4e7afc72_4_k_cu_9503e180_28976ignoreE,@object
	.size		_ZN39_INTERNAL_4e7afc72_4_k_cu_9503e180_28974cuda3std3__441_GLOBAL__N__4e7afc72_4_k_cu_9503e180_28976ignoreE,(_ZN39_INTERNAL_4e7afc72_4_k_cu_9503e180_28974cute7productE - _ZN39_INTERNAL_4e7afc72_4_k_cu_9503e180_28974cuda3std3__441_GLOBAL__N__4e7afc72_4_k_cu_9503e180_28976ignoreE)
_ZN39_INTERNAL_4e7afc72_4_k_cu_9503e180_28974cuda3std3__441_GLOBAL__N__4e7afc72_4_k_cu_9503e180_28976ignoreE:
	.zero		1
	.type		_ZN39_INTERNAL_4e7afc72_4_k_cu_9503e180_28974cute7productE,@object
	.size		_ZN39_INTERNAL_4e7afc72_4_k_cu_9503e180_28974cute7productE,(_ZN39_INTERNAL_4e7afc72_4_k_cu_9503e180_28974cuda3std3__45__cpo3endE - _ZN39_INTERNAL_4e7afc72_4_k_cu_9503e180_28974cute7productE)
_ZN39_INTERNAL_4e7afc72_4_k_cu_9503e180_28974cute7productE:
	.zero		1
	.type		_ZN39_INTERNAL_4e7afc72_4_k_cu_9503e180_28974cuda3std3__45__cpo3endE,@object
	.size		_ZN39_INTERNAL_4e7afc72_4_k_cu_9503e180_28974cuda3std3__45__cpo3endE,(_ZN39_INTERNAL_4e7afc72_4_k_cu_9503e180_28974cuda3std3__419piecewise_constructE - _ZN39_INTERNAL_4e7afc72_4_k_cu_9503e180_28974cuda3std3__45__cpo3endE)
_ZN39_INTERNAL_4e7afc72_4_k_cu_9503e180_28974cuda3std3__45__cpo3endE:
	.zero		1
	.type		_ZN39_INTERNAL_4e7afc72_4_k_cu_9503e180_28974cuda3std3__419piecewise_constructE,@object
	.size		_ZN39_INTERNAL_4e7afc72_4_k_cu_9503e180_28974cuda3std3__419piecewise_constructE,(_ZN39_INTERNAL_4e7afc72_4_k_cu_9503e180_28974cuda3std3__45__cpo4cendE - _ZN39_INTERNAL_4e7afc72_4_k_cu_9503e180_28974cuda3std3__419piecewise_constructE)
_ZN39_INTERNAL_4e7afc72_4_k_cu_9503e180_28974cuda3std3__419piecewise_constructE:
	.zero		1
	.type		_ZN39_INTERNAL_4e7afc72_4_k_cu_9503e180_28974cuda3std3__45__cpo4cendE,@object
	.size		_ZN39_INTERNAL_4e7afc72_4_k_cu_9503e180_28974cuda3std3__45__cpo4cendE,(_ZN39_INTERNAL_4e7afc72_4_k_cu_9503e180_28974cuda3std6ranges3__45__cpo4swapE - _ZN39_INTERNAL_4e7afc72_4_k_cu_9503e180_28974cuda3std3__45__cpo4cendE)
_ZN39_INTERNAL_4e7afc72_4_k_cu_9503e180_28974cuda3std3__45__cpo4cendE:
	.zero		1
	.type		_ZN39_INTERNAL_4e7afc72_4_k_cu_9503e180_28974cuda3std6ranges3__45__cpo4swapE,@object
	.size		_ZN39_INTERNAL_4e7afc72_4_k_cu_9503e180_28974cuda3std6ranges3__45__cpo4swapE,(.L_10 - _ZN39_INTERNAL_4e7afc72_4_k_cu_9503e180_28974cuda3std6ranges3__45__cpo4swapE)
_ZN39_INTERNAL_4e7afc72_4_k_cu_9503e180_28974cuda3std6ranges3__45__cpo4swapE:
	.zero		1
.L_10:


//--------------------- .nv.constant0._ZN7cutlass13device_kernelINS_4gemm6kernel13GemmUniversalIN4cute5tupleIJiiiiEEENS1_10collective13CollectiveMmaINS1_35MainloopSm100TmaUmmaWarpSpecializedILi8ELi2ELi4ENS5_IJNS4_1CILi2EEENSA_ILi1EEESC_EEEEENS5_IJNSA_ILi128EEENSA_ILi256EEENSA_ILi64EEEEEENS_6half_tENS5_IJlSC_lEEESJ_SK_NS4_8TiledMMAINS4_8MMA_AtomIJNS4_26SM100_MMA_F16BF16_2x1SM_SSISJ_SJ_fLi128ELi256ELNS4_4UMMA5MajorE0ELSP_0ELNSO_7ScaleInE0ELSQ_0EEEEEENS4_6LayoutINS5_IJSC_SC_SC_EEENS5_IJNSA_ILi0EEESV_SV_EEEEENS5_IJNS4_10UnderscoreESY_SY_EEEEENS4_18SM100_TMA_2SM_LOADENS4_14ComposedLayoutINS4_7SwizzleILi3ELi4ELi3EEENS4_18smem_ptr_flag_bitsILi16EEENST_INS5_IJNSA_ILi8EEESH_EEENS5_IJSH_SC_EEEEEEEvNS4_8identityES11_S1B_vS1C_EENS_8epilogue10collective18CollectiveEpilogueINS1E_23Sm100TmaWarpSpecializedILi4ELi2ELi32ELb1ELb0EEEJNS5_IJSH_SG_SH_EEENS5_IJNST_ISH_SC_EENST_INS5_IJNSA_ILi32EEESB_EEENS5_IJSC_SF_EEEEEEEESJ_SK_SJ_SK_NS1E_6fusion15FusionCallbacksIS1I_NS1Q_17LinearCombinationISJ_fSJ_fLNS_15FloatRoundStyleE2EEES1J_S1P_JEEENS4_5SM1004TMEM4LOAD26SM100_TMEM_LOAD_32dp32b32xENS4_13SM90_TMA_LOADENS12_INS13_ILi2ELi4ELi3EEES16_NST_INS5_IJS17_S1L_EEENS5_IJS1L_SC_EEEEEEENS4_39AutoVectorizingCopyWithAssumedAlignmentILi128EEENS4_14SM90_TMA_STOREES25_S27_S27_EEEvvEEEEvNT_6ParamsE --------------------------
	.section	.nv.constant0._ZN7cutlass13device_kernelINS_4gemm6kernel13GemmUniversalIN4cute5tupleIJiiiiEEENS1_10collective13CollectiveMmaINS1_35MainloopSm100TmaUmmaWarpSpecializedILi8ELi2ELi4ENS5_IJNS4_1CILi2EEENSA_ILi1EEESC_EEEEENS5_IJNSA_ILi128EEENSA_ILi256EEENSA_ILi64EEEEEENS_6half_tENS5_IJlSC_lEEESJ_SK_NS4_8TiledMMAINS4_8MMA_AtomIJNS4_26SM100_MMA_F16BF16_2x1SM_SSISJ_SJ_fLi128ELi256ELNS4_4UMMA5MajorE0ELSP_0ELNSO_7ScaleInE0ELSQ_0EEEEEENS4_6LayoutINS5_IJSC_SC_SC_EEENS5_IJNSA_ILi0EEESV_SV_EEEEENS5_IJNS4_10UnderscoreESY_SY_EEEEENS4_18SM100_TMA_2SM_LOADENS4_14ComposedLayoutINS4_7SwizzleILi3ELi4ELi3EEENS4_18smem_ptr_flag_bitsILi16EEENST_INS5_IJNSA_ILi8EEESH_EEENS5_IJSH_SC_EEEEEEEvNS4_8identityES11_S1B_vS1C_EENS_8epilogue10collective18CollectiveEpilogueINS1E_23Sm100TmaWarpSpecializedILi4ELi2ELi32ELb1ELb0EEEJNS5_IJSH_SG_SH_EEENS5_IJNST_ISH_SC_EENST_INS5_IJNSA_ILi32EEESB_EEENS5_IJSC_SF_EEEEEEEESJ_SK_SJ_SK_NS1E_6fusion15FusionCallbacksIS1I_NS1Q_17LinearCombinationISJ_fSJ_fLNS_15FloatRoundStyleE2EEES1J_S1P_JEEENS4_5SM1004TMEM4LOAD26SM100_TMEM_LOAD_32dp32b32xENS4_13SM90_TMA_LOADENS12_INS13_ILi2ELi4ELi3EEES16_NST_INS5_IJS17_S1L_EEENS5_IJS1L_SC_EEEEEEENS4_39AutoVectorizingCopyWithAssumedAlignmentILi128EEENS4_14SM90_TMA_STOREES25_S27_S27_EEEvvEEEEvNT_6ParamsE,"a",@progbits
	.sectionflags	@""
	.align	4
.nv.constant0._ZN7cutlass13device_kernelINS_4gemm6kernel13GemmUniversalIN4cute5tupleIJiiiiEEENS1_10collective13CollectiveMmaINS1_35MainloopSm100TmaUmmaWarpSpecializedILi8ELi2ELi4ENS5_IJNS4_1CILi2EEENSA_ILi1EEESC_EEEEENS5_IJNSA_ILi128EEENSA_ILi256EEENSA_ILi64EEEEEENS_6half_tENS5_IJlSC_lEEESJ_SK_NS4_8TiledMMAINS4_8MMA_AtomIJNS4_26SM100_MMA_F16BF16_2x1SM_SSISJ_SJ_fLi128ELi256ELNS4_4UMMA5MajorE0ELSP_0ELNSO_7ScaleInE0ELSQ_0EEEEEENS4_6LayoutINS5_IJSC_SC_SC_EEENS5_IJNSA_ILi0EEESV_SV_EEEEENS5_IJNS4_10UnderscoreESY_SY_EEEEENS4_18SM100_TMA_2SM_LOADENS4_14ComposedLayoutINS4_7SwizzleILi3ELi4ELi3EEENS4_18smem_ptr_flag_bitsILi16EEENST_INS5_IJNSA_ILi8EEESH_EEENS5_IJSH_SC_EEEEEEEvNS4_8identityES11_S1B_vS1C_EENS_8epilogue10collective18CollectiveEpilogueINS1E_23Sm100TmaWarpSpecializedILi4ELi2ELi32ELb1ELb0EEEJNS5_IJSH_SG_SH_EEENS5_IJNST_ISH_SC_EENST_INS5_IJNSA_ILi32EEESB_EEENS5_IJSC_SF_EEEEEEEESJ_SK_SJ_SK_NS1E_6fusion15FusionCallbacksIS1I_NS1Q_17LinearCombinationISJ_fSJ_fLNS_15FloatRoundStyleE2EEES1J_S1P_JEEENS4_5SM1004TMEM4LOAD26SM100_TMEM_LOAD_32dp32b32xENS4_13SM90_TMA_LOADENS12_INS13_ILi2ELi4ELi3EEES16_NST_INS5_IJS17_S1L_EEENS5_IJS1L_SC_EEEEEEENS4_39AutoVectorizingCopyWithAssumedAlignmentILi128EEENS4_14SM90_TMA_STOREES25_S27_S27_EEEvvEEEEvNT_6ParamsE:
	.zero		2944


//--------------------- SYMBOLS --------------------------

	.type		.nv.reservedSmem.offset0,@object
	.size		.nv.reservedSmem.offset0,0x4
	.type		.nv.reservedSmem.cap,@object
	.size		.nv.reservedSmem.cap,0x4
	.type		__assertfail,@function
